	.target	sm_90a

	.elftype	@"ET_EXEC"


//--------------------- .note.nv.tkinfo           --------------------------
	.section	.note.nv.tkinfo,"",@"SHT_NOTE"
	.sectionflags	@"SHF_NOTE_NV_TKINFO"
	.tkinfo
        /*0018*/ 	.word	0x00000002
        /*0030*/ 	.string	""
        /*0030*/ 	.string	"ptxas"
        /*0030*/ 	.string	"Cuda compilation tools, release 13.0, V13.0.88"
        /*0030*/ 	.string	"Build cuda_13.0.r13.0/compiler.36424714_0"
        /*0030*/ 	.string	"-arch sm_90a -m 64 "



//--------------------- .note.nv.cuinfo           --------------------------
	.section	.note.nv.cuinfo,"",@"SHT_NOTE"
	.sectionflags	@"SHF_NOTE_NV_CUINFO"
        /*0018*/ 	.short	0x0002
        /*001a*/ 	.short	0x005a
        /*001c*/ 	.short	0x0082
	.zero		2


//--------------------- .nv.info                  --------------------------
	.section	.nv.info,"",@"SHT_CUDA_INFO"
	.align	4


	//----- nvinfo : EIATTR_REGCOUNT
	.align		4
        /*0000*/ 	.byte	0x04, 0x2f
        /*0002*/ 	.short	(.L_12 - .L_11)
	.align		4
.L_11:
        /*0004*/ 	.word	index@(_ZN7cutlass13device_kernelINS_4conv6kernel13ConvUniversalINS1_16ConvProblemShapeILNS1_8OperatorE2ELi3EEENS1_10collective14CollectiveConvINS1_46MainloopSm90TmaGmmaWarpSpecializedImplicitGemmILS5_2ELi9ELi3EN4cute5tupleIJNSA_1CILi1EEESD_SD_EEENS1_36KernelImplicitTmaWarpSpecializedSm90ELi1EEENSB_IJNSC_ILi64EEENSB_IJNSC_ILi128EEEEEENSB_IJSH_EEEEEENS_10bfloat16_tESM_NSA_8TiledMMAINSA_8MMA_AtomIJNSA_4SM904GMMA28MMA_64x128x16_F32BF16BF16_SSILNSQ_5MajorE1ELSS_1ELNSQ_7ScaleInE1ELST_1EEEEEENSA_6LayoutISE_NSB_IJNSC_ILi0EEESX_SX_EEEEENSB_IJNSA_10UnderscoreES10_S10_EEEEENS7_6detail26Sm90ImplicitGemmTileTraitsINSA_13SM90_TMA_LOADENSA_14ComposedLayoutINSA_7SwizzleILi3ELi4ELi3EEENSA_18smem_ptr_flag_bitsILi16EEENSW_INSB_IJNSB_IJSH_SD_EEENSB_IJNSC_ILi8EEES1C_EEENSB_IJSD_NSC_ILi9EEEEEEEEENSB_IJNSB_IJSD_SX_EEENSB_IJSH_NSC_ILi512EEEEEENSB_IJSX_NSC_ILi4096EEEEEEEEEEEEEvEENS14_INSA_20SM90_TMA_LOAD_IM2COLENS16_IS18_S1A_NSW_INSB_IJNSB_IJSH_NSC_ILi2EEEEEES1D_S1F_EEENSB_IJNSB_IJSD_S1K_EEES1J_NSB_IJSX_NSC_ILi8192EEEEEEEEEEEEEvEEEENS_8epilogue10collective6detail29Sm90TmaWarpSpecializedAdapterINS23_15DefaultEpilogueISM_NSB_IJlNSB_IJSD_lllEEESX_EEES28_NS22_6thread17LinearCombinationISM_Li1EffLNS29_9ScaleType4KindE0ELNS_15FloatRoundStyleE2ESM_EENS_4gemm15EpilogueDefaultEEEEEvvEEEEvNT_6ParamsE)
        /*0008*/ 	.word	0x00000066


	//----- nvinfo : EIATTR_FRAME_SIZE
	.align		4
.L_12:
        /*000c*/ 	.byte	0x04, 0x11
        /*000e*/ 	.short	(.L_14 - .L_13)
	.align		4
.L_13:
        /*0010*/ 	.word	index@(_ZN7cutlass13device_kernelINS_4conv6kernel13ConvUniversalINS1_16ConvProblemShapeILNS1_8OperatorE2ELi3EEENS1_10collective14CollectiveConvINS1_46MainloopSm90TmaGmmaWarpSpecializedImplicitGemmILS5_2ELi9ELi3EN4cute5tupleIJNSA_1CILi1EEESD_SD_EEENS1_36KernelImplicitTmaWarpSpecializedSm90ELi1EEENSB_IJNSC_ILi64EEENSB_IJNSC_ILi128EEEEEENSB_IJSH_EEEEEENS_10bfloat16_tESM_NSA_8TiledMMAINSA_8MMA_AtomIJNSA_4SM904GMMA28MMA_64x128x16_F32BF16BF16_SSILNSQ_5MajorE1ELSS_1ELNSQ_7ScaleInE1ELST_1EEEEEENSA_6LayoutISE_NSB_IJNSC_ILi0EEESX_SX_EEEEENSB_IJNSA_10UnderscoreES10_S10_EEEEENS7_6detail26Sm90ImplicitGemmTileTraitsINSA_13SM90_TMA_LOADENSA_14ComposedLayoutINSA_7SwizzleILi3ELi4ELi3EEENSA_18smem_ptr_flag_bitsILi16EEENSW_INSB_IJNSB_IJSH_SD_EEENSB_IJNSC_ILi8EEES1C_EEENSB_IJSD_NSC_ILi9EEEEEEEEENSB_IJNSB_IJSD_SX_EEENSB_IJSH_NSC_ILi512EEEEEENSB_IJSX_NSC_ILi4096EEEEEEEEEEEEEvEENS14_INSA_20SM90_TMA_LOAD_IM2COLENS16_IS18_S1A_NSW_INSB_IJNSB_IJSH_NSC_ILi2EEEEEES1D_S1F_EEENSB_IJNSB_IJSD_S1K_EEES1J_NSB_IJSX_NSC_ILi8192EEEEEEEEEEEEEvEEEENS_8epilogue10collective6detail29Sm90TmaWarpSpecializedAdapterINS23_15DefaultEpilogueISM_NSB_IJlNSB_IJSD_lllEEESX_EEES28_NS22_6thread17LinearCombinationISM_Li1EffLNS29_9ScaleType4KindE0ELNS_15FloatRoundStyleE2ESM_EENS_4gemm15EpilogueDefaultEEEEEvvEEEEvNT_6ParamsE)
        /*0014*/ 	.word	0x00000000


	//----- nvinfo : EIATTR_MIN_STACK_SIZE
	.align		4
.L_14:
        /*0018*/ 	.byte	0x04, 0x12
        /*001a*/ 	.short	(.L_16 - .L_15)
	.align		4
.L_15:
        /*001c*/ 	.word	index@(_ZN7cutlass13device_kernelINS_4conv6kernel13ConvUniversalINS1_16ConvProblemShapeILNS1_8OperatorE2ELi3EEENS1_10collective14CollectiveConvINS1_46MainloopSm90TmaGmmaWarpSpecializedImplicitGemmILS5_2ELi9ELi3EN4cute5tupleIJNSA_1CILi1EEESD_SD_EEENS1_36KernelImplicitTmaWarpSpecializedSm90ELi1EEENSB_IJNSC_ILi64EEENSB_IJNSC_ILi128EEEEEENSB_IJSH_EEEEEENS_10bfloat16_tESM_NSA_8TiledMMAINSA_8MMA_AtomIJNSA_4SM904GMMA28MMA_64x128x16_F32BF16BF16_SSILNSQ_5MajorE1ELSS_1ELNSQ_7ScaleInE1ELST_1EEEEEENSA_6LayoutISE_NSB_IJNSC_ILi0EEESX_SX_EEEEENSB_IJNSA_10UnderscoreES10_S10_EEEEENS7_6detail26Sm90ImplicitGemmTileTraitsINSA_13SM90_TMA_LOADENSA_14ComposedLayoutINSA_7SwizzleILi3ELi4ELi3EEENSA_18smem_ptr_flag_bitsILi16EEENSW_INSB_IJNSB_IJSH_SD_EEENSB_IJNSC_ILi8EEES1C_EEENSB_IJSD_NSC_ILi9EEEEEEEEENSB_IJNSB_IJSD_SX_EEENSB_IJSH_NSC_ILi512EEEEEENSB_IJSX_NSC_ILi4096EEEEEEEEEEEEEvEENS14_INSA_20SM90_TMA_LOAD_IM2COLENS16_IS18_S1A_NSW_INSB_IJNSB_IJSH_NSC_ILi2EEEEEES1D_S1F_EEENSB_IJNSB_IJSD_S1K_EEES1J_NSB_IJSX_NSC_ILi8192EEEEEEEEEEEEEvEEEENS_8epilogue10collective6detail29Sm90TmaWarpSpecializedAdapterINS23_15DefaultEpilogueISM_NSB_IJlNSB_IJSD_lllEEESX_EEES28_NS22_6thread17LinearCombinationISM_Li1EffLNS29_9ScaleType4KindE0ELNS_15FloatRoundStyleE2ESM_EENS_4gemm15EpilogueDefaultEEEEEvvEEEEvNT_6ParamsE)
        /*0020*/ 	.word	0x00000000
.L_16:


//--------------------- .nv.compat                --------------------------
	.section	.nv.compat,"",@"SHT_CUDA_COMPAT_INFO"
	.align	4
        /*0000*/ 	.byte	0x02, 0x09, 0x01, 0x00, 0x02, 0x02, 0x04, 0x00, 0x02, 0x05, 0x05, 0x00, 0x03, 0x07, 0x01, 0x01
        /*0010*/ 	.byte	0x02, 0x03, 0x01, 0x00, 0x02, 0x06, 0x01, 0x00, 0x04, 0x0b, 0x08, 0x00, 0x00, 0x00, 0x00, 0x00
        /*0020*/ 	.byte	0x00, 0x00, 0x00, 0x00


//--------------------- .nv.info._ZN7cutlass13device_kernelINS_4conv6kernel13ConvUniversalINS1_16ConvProblemShapeILNS1_8OperatorE2ELi3EEENS1_10collective14CollectiveConvINS1_46MainloopSm90TmaGmmaWarpSpecializedImplicitGemmILS5_2ELi9ELi3EN4cute5tupleIJNSA_1CILi1EEESD_SD_EEENS1_36KernelImplicitTmaWarpSpecializedSm90ELi1EEENSB_IJNSC_ILi64EEENSB_IJNSC_ILi128EEEEEENSB_IJSH_EEEEEENS_10bfloat16_tESM_NSA_8TiledMMAINSA_8MMA_AtomIJNSA_4SM904GMMA28MMA_64x128x16_F32BF16BF16_SSILNSQ_5MajorE1ELSS_1ELNSQ_7ScaleInE1ELST_1EEEEEENSA_6LayoutISE_NSB_IJNSC_ILi0EEESX_SX_EEEEENSB_IJNSA_10UnderscoreES10_S10_EEEEENS7_6detail26Sm90ImplicitGemmTileTraitsINSA_13SM90_TMA_LOADENSA_14ComposedLayoutINSA_7SwizzleILi3ELi4ELi3EEENSA_18smem_ptr_flag_bitsILi16EEENSW_INSB_IJNSB_IJSH_SD_EEENSB_IJNSC_ILi8EEES1C_EEENSB_IJSD_NSC_ILi9EEEEEEEEENSB_IJNSB_IJSD_SX_EEENSB_IJSH_NSC_ILi512EEEEEENSB_IJSX_NSC_ILi4096EEEEEEEEEEEEEvEENS14_INSA_20SM90_TMA_LOAD_IM2COLENS16_IS18_S1A_NSW_INSB_IJNSB_IJSH_NSC_ILi2EEEEEES1D_S1F_EEENSB_IJNSB_IJSD_S1K_EEES1J_NSB_IJSX_NSC_ILi8192EEEEEEEEEEEEEvEEEENS_8epilogue10collective6detail29Sm90TmaWarpSpecializedAdapterINS23_15DefaultEpilogueISM_NSB_IJlNSB_IJSD_lllEEESX_EEES28_NS22_6thread17LinearCombinationISM_Li1EffLNS29_9ScaleType4KindE0ELNS_15FloatRoundStyleE2ESM_EENS_4gemm15EpilogueDefaultEEEEEvvEEEEvNT_6ParamsE --------------------------
	.section	.nv.info._ZN7cutlass13device_kernelINS_4conv6kernel13ConvUniversalINS1_16ConvProblemShapeILNS1_8OperatorE2ELi3EEENS1_10collective14CollectiveConvINS1_46MainloopSm90TmaGmmaWarpSpecializedImplicitGemmILS5_2ELi9ELi3EN4cute5tupleIJNSA_1CILi1EEESD_SD_EEENS1_36KernelImplicitTmaWarpSpecializedSm90ELi1EEENSB_IJNSC_ILi64EEENSB_IJNSC_ILi128EEEEEENSB_IJSH_EEEEEENS_10bfloat16_tESM_NSA_8TiledMMAINSA_8MMA_AtomIJNSA_4SM904GMMA28MMA_64x128x16_F32BF16BF16_SSILNSQ_5MajorE1ELSS_1ELNSQ_7ScaleInE1ELST_1EEEEEENSA_6LayoutISE_NSB_IJNSC_ILi0EEESX_SX_EEEEENSB_IJNSA_10UnderscoreES10_S10_EEEEENS7_6detail26Sm90ImplicitGemmTileTraitsINSA_13SM90_TMA_LOADENSA_14ComposedLayoutINSA_7SwizzleILi3ELi4ELi3EEENSA_18smem_ptr_flag_bitsILi16EEENSW_INSB_IJNSB_IJSH_SD_EEENSB_IJNSC_ILi8EEES1C_EEENSB_IJSD_NSC_ILi9EEEEEEEEENSB_IJNSB_IJSD_SX_EEENSB_IJSH_NSC_ILi512EEEEEENSB_IJSX_NSC_ILi4096EEEEEEEEEEEEEvEENS14_INSA_20SM90_TMA_LOAD_IM2COLENS16_IS18_S1A_NSW_INSB_IJNSB_IJSH_NSC_ILi2EEEEEES1D_S1F_EEENSB_IJNSB_IJSD_S1K_EEES1J_NSB_IJSX_NSC_ILi8192EEEEEEEEEEEEEvEEEENS_8epilogue10collective6detail29Sm90TmaWarpSpecializedAdapterINS23_15DefaultEpilogueISM_NSB_IJlNSB_IJSD_lllEEESX_EEES28_NS22_6thread17LinearCombinationISM_Li1EffLNS29_9ScaleType4KindE0ELNS_15FloatRoundStyleE2ESM_EENS_4gemm15EpilogueDefaultEEEEEvvEEEEvNT_6ParamsE,"",@"SHT_CUDA_INFO"
	.sectionflags	@""
	.align	4


	//----- nvinfo : EIATTR_CUDA_API_VERSION
	.align		4
        /*0000*/ 	.byte	0x04, 0x37
        /*0002*/ 	.short	(.L_18 - .L_17)
.L_17:
        /*0004*/ 	.word	0x00000082


	//----- nvinfo : EIATTR_KPARAM_INFO
	.align		4
.L_18:
        /*0008*/ 	.byte	0x04, 0x17
        /*000a*/ 	.short	(.L_20 - .L_19)
.L_19:
        /*000c*/ 	.word	0x00000000
        /*0010*/ 	.short	0x0000
        /*0012*/ 	.short	0x0070
        /*0014*/ 	.byte	0x00, 0xf0, 0x01, 0x10


	//----- nvinfo : EIATTR_SPARSE_MMA_MASK
	.align		4
.L_20:
        /*0018*/ 	.byte	0x03, 0x50
        /*001a*/ 	.short	0x0000


	//----- nvinfo : EIATTR_MAXREG_COUNT
	.align		4
        /*001c*/ 	.byte	0x03, 0x1b
        /*001e*/ 	.short	0x00ff


	//----- nvinfo : EIATTR_NUM_BARRIERS
	.align		4
        /*0020*/ 	.byte	0x02, 0x4c
        /*0022*/ 	.byte	0x01
	.zero		1


	//----- nvinfo : EIATTR_MERCURY_ISA_VERSION
	.align		4
        /*0024*/ 	.byte	0x03, 0x5f
        /*0026*/ 	.short	0x0101


	//----- nvinfo : EIATTR_COOP_GROUP_MASK_REGIDS
	.align		4
        /*0028*/ 	.byte	0x04, 0x29
        /*002a*/ 	.short	(.L_22 - .L_21)


	//   ....[0]....
.L_21:
        /*002c*/ 	.word	0xffffffff


	//   ....[1]....
        /*0030*/ 	.word	0xffffffff


	//   ....[2]....
        /*0034*/ 	.word	0xffffffff


	//----- nvinfo : EIATTR_COOP_GROUP_INSTR_OFFSETS
	.align		4
.L_22:
        /*0038*/ 	.byte	0x04, 0x28
        /*003a*/ 	.short	(.L_24 - .L_23)


	//   ....[0]....
.L_23:
        /*003c*/ 	.word	0x00000060


	//   ....[1]....
        /*0040*/ 	.word	0x00000070


	//   ....[2]....
        /*0044*/ 	.word	0x00000130


	//----- nvinfo : EIATTR_MBARRIER_INSTR_OFFSETS
	.align		4
.L_24:
        /*0048*/ 	.byte	0x04, 0x39
        /*004a*/ 	.short	(.L_26 - .L_25)


	//   ....[0]....
.L_25:
        /*004c*/ 	.word	0x00000270
        /*0050*/ 	.word	0x000000ff
        /*0054*/ 	.word	0x00036000
        /*0058*/ 	.short	0x0100
        /*005a*/ 	.byte	0x08
	.zero		1


	//   ....[1]....
        /*005c*/ 	.word	0x00000280
        /*0060*/ 	.word	0x000000ff
        /*0064*/ 	.word	0x00036048
        /*0068*/ 	.short	0x0100
        /*006a*/ 	.byte	0x08
	.zero		1


	//   ....[2]....
        /*006c*/ 	.word	0x00000290
        /*0070*/ 	.word	0x000000ff
        /*0074*/ 	.word	0x00036008
        /*0078*/ 	.short	0x0100
        /*007a*/ 	.byte	0x08
	.zero		1


	//   ....[3]....
        /*007c*/ 	.word	0x000002a0
        /*0080*/ 	.word	0x000000ff
        /*0084*/ 	.word	0x00036050
        /*0088*/ 	.short	0x0100
        /*008a*/ 	.byte	0x08
	.zero		1


	//   ....[4]....
        /*008c*/ 	.word	0x000002b0
        /*0090*/ 	.word	0x000000ff
        /*0094*/ 	.word	0x00036010
        /*0098*/ 	.short	0x0100
        /*009a*/ 	.byte	0x08
	.zero		1


	//   ....[5]....
        /*009c*/ 	.word	0x000002c0
        /*00a0*/ 	.word	0x000000ff
        /*00a4*/ 	.word	0x00036058
        /*00a8*/ 	.short	0x0100
        /*00aa*/ 	.byte	0x08
	.zero		1


	//   ....[6]....
        /*00ac*/ 	.word	0x000002d0
        /*00b0*/ 	.word	0x000000ff
        /*00b4*/ 	.word	0x00036018
        /*00b8*/ 	.short	0x0100
        /*00ba*/ 	.byte	0x08
	.zero		1


	//   ....[7]....
        /*00bc*/ 	.word	0x000002e0
        /*00c0*/ 	.word	0x000000ff
        /*00c4*/ 	.word	0x00036060
        /*00c8*/ 	.short	0x0100
        /*00ca*/ 	.byte	0x08
	.zero		1


	//   ....[8]....
        /*00cc*/ 	.word	0x000002f0
        /*00d0*/ 	.word	0x000000ff
        /*00d4*/ 	.word	0x00036020
        /*00d8*/ 	.short	0x0100
        /*00da*/ 	.byte	0x08
	.zero		1


	//   ....[9]....
        /*00dc*/ 	.word	0x00000300
        /*00e0*/ 	.word	0x000000ff
        /*00e4*/ 	.word	0x00036068
        /*00e8*/ 	.short	0x0100
        /*00ea*/ 	.byte	0x08
	.zero		1


	//   ....[10]....
        /*00ec*/ 	.word	0x00000310
        /*00f0*/ 	.word	0x000000ff
        /*00f4*/ 	.word	0x00036028
        /*00f8*/ 	.short	0x0100
        /*00fa*/ 	.byte	0x08
	.zero		1


	//   ....[11]....
        /*00fc*/ 	.word	0x00000320
        /*0100*/ 	.word	0x000000ff
        /*0104*/ 	.word	0x00036070
        /*0108*/ 	.short	0x0100
        /*010a*/ 	.byte	0x08
	.zero		1


	//   ....[12]....
        /*010c*/ 	.word	0x00000330
        /*0110*/ 	.word	0x000000ff
        /*0114*/ 	.word	0x00036030
        /*0118*/ 	.short	0x0100
        /*011a*/ 	.byte	0x08
	.zero		1


	//   ....[13]....
        /*011c*/ 	.word	0x00000340
        /*0120*/ 	.word	0x000000ff
        /*0124*/ 	.word	0x00036078
        /*0128*/ 	.short	0x0100
        /*012a*/ 	.byte	0x08
	.zero		1


	//   ....[14]....
        /*012c*/ 	.word	0x00000350
        /*0130*/ 	.word	0x000000ff
        /*0134*/ 	.word	0x00036038
        /*0138*/ 	.short	0x0100
        /*013a*/ 	.byte	0x08
	.zero		1


	//   ....[15]....
        /*013c*/ 	.word	0x00000360
        /*0140*/ 	.word	0x000000ff
        /*0144*/ 	.word	0x00036080
        /*0148*/ 	.short	0x0100
        /*014a*/ 	.byte	0x08
	.zero		1


	//   ....[16]....
        /*014c*/ 	.word	0x00000370
        /*0150*/ 	.word	0x000000ff
        /*0154*/ 	.word	0x00036040
        /*0158*/ 	.short	0x0100
        /*015a*/ 	.byte	0x08
	.zero		1


	//   ....[17]....
        /*015c*/ 	.word	0x00000380
        /*0160*/ 	.word	0x000000ff
        /*0164*/ 	.word	0x00036088
        /*0168*/ 	.short	0x0100
        /*016a*/ 	.byte	0x08
	.zero		1


	//   ....[18]....
        /*016c*/ 	.word	0x00000f90
        /*0170*/ 	.word	0x00000004
        /*0174*/ 	.word	0x00036000
        /*0178*/ 	.short	0x010a
        /*017a*/ 	.byte	0x3f
	.zero		1


	//   ....[19]....
        /*017c*/ 	.word	0x00001310
        /*0180*/ 	.word	0x00000008
        /*0184*/ 	.word	0x00036000
        /*0188*/ 	.short	0x010a
        /*018a*/ 	.byte	0x3f
	.zero		1


	//   ....[20]....
        /*018c*/ 	.word	0x00001530
        /*0190*/ 	.word	0x000000ff
        /*0194*/ 	.word	0x00000000
        /*0198*/ 	.short	0x0101
        /*019a*/ 	.byte	0x06
	.zero		1


	//   ....[21]....
        /*019c*/ 	.word	0x00001740
        /*01a0*/ 	.word	0x00000003
        /*01a4*/ 	.word	0x00000000
        /*01a8*/ 	.short	0x0101
        /*01aa*/ 	.byte	0x3f
	.zero		1


	//   ....[22]....
        /*01ac*/ 	.word	0x000062c0
        /*01b0*/ 	.word	0x00000005
        /*01b4*/ 	.word	0x00036048
        /*01b8*/ 	.short	0x010a
        /*01ba*/ 	.byte	0x3f
	.zero		1


	//   ....[23]....
        /*01bc*/ 	.word	0x00006ad0
        /*01c0*/ 	.word	0x00000004
        /*01c4*/ 	.word	0x00000000
        /*01c8*/ 	.short	0x010a
        /*01ca*/ 	.byte	0x3f
	.zero		1


	//   ....[24]....
        /*01cc*/ 	.word	0x00006b80
        /*01d0*/ 	.word	0x00000000
        /*01d4*/ 	.word	0x00000000
        /*01d8*/ 	.short	0x010a
        /*01da*/ 	.byte	0x3f
	.zero		1


	//   ....[25]....
        /*01dc*/ 	.word	0x00006c30
        /*01e0*/ 	.word	0x00000000
        /*01e4*/ 	.word	0x00000000
        /*01e8*/ 	.short	0x010a
        /*01ea*/ 	.byte	0x3f
	.zero		1


	//   ....[26]....
        /*01ec*/ 	.word	0x00006ce0
        /*01f0*/ 	.word	0x00000000
        /*01f4*/ 	.word	0x00000000
        /*01f8*/ 	.short	0x010a
        /*01fa*/ 	.byte	0x3f
	.zero		1


	//   ....[27]....
        /*01fc*/ 	.word	0x00006d90
        /*0200*/ 	.word	0x00000000
        /*0204*/ 	.word	0x00000000
        /*0208*/ 	.short	0x010a
        /*020a*/ 	.byte	0x3f
	.zero		1


	//   ....[28]....
        /*020c*/ 	.word	0x00006e40
        /*0210*/ 	.word	0x00000000
        /*0214*/ 	.word	0x00000000
        /*0218*/ 	.short	0x010a
        /*021a*/ 	.byte	0x3f
	.zero		1


	//   ....[29]....
        /*021c*/ 	.word	0x00006ef0
        /*0220*/ 	.word	0x00000000
        /*0224*/ 	.word	0x00000000
        /*0228*/ 	.short	0x010a
        /*022a*/ 	.byte	0x3f
	.zero		1


	//   ....[30]....
        /*022c*/ 	.word	0x00006fa0
        /*0230*/ 	.word	0x00000000
        /*0234*/ 	.word	0x00000000
        /*0238*/ 	.short	0x010a
        /*023a*/ 	.byte	0x3f
	.zero		1


	//   ....[31]....
        /*023c*/ 	.word	0x00007050
        /*0240*/ 	.word	0x00000002
        /*0244*/ 	.word	0x00000000
        /*0248*/ 	.short	0x010a
        /*024a*/ 	.byte	0x3f
	.zero		1


	//----- nvinfo : EIATTR_NUM_MBARRIERS
	.align		4
.L_26:
        /*024c*/ 	.byte	0x03, 0x38
        /*024e*/ 	.short	0x0012


	//----- nvinfo : EIATTR_EXIT_INSTR_OFFSETS
	.align		4
        /*0250*/ 	.byte	0x04, 0x1c
        /*0252*/ 	.short	(.L_28 - .L_27)


	//   ....[0]....
.L_27:
        /*0254*/ 	.word	0x00000cc0


	//   ....[1]....
        /*0258*/ 	.word	0x00001910


	//   ....[2]....
        /*025c*/ 	.word	0x000019f0


	//   ....[3]....
        /*0260*/ 	.word	0x00001ae0


	//   ....[4]....
        /*0264*/ 	.word	0x00004df0


	//   ....[5]....
        /*0268*/ 	.word	0x00004e20


	//   ....[6]....
        /*026c*/ 	.word	0x00006070


	//   ....[7]....
        /*0270*/ 	.word	0x000060a0


	//   ....[8]....
        /*0274*/ 	.word	0x000060c0


	//   ....[9]....
        /*0278*/ 	.word	0x000069c0


	//   ....[10]....
        /*027c*/ 	.word	0x00007080


	//----- nvinfo : EIATTR_MAX_THREADS
	.align		4
.L_28:
        /*0280*/ 	.byte	0x04, 0x05
        /*0282*/ 	.short	(.L_30 - .L_29)
.L_29:
        /*0284*/ 	.word	0x00000100
        /*0288*/ 	.word	0x00000001
        /*028c*/ 	.word	0x00000001


	//----- nvinfo : EIATTR_CRS_STACK_SIZE
	.align		4
.L_30:
        /*0290*/ 	.byte	0x04, 0x1e
        /*0292*/ 	.short	(.L_32 - .L_31)
.L_31:
        /*0294*/ 	.word	0x00000000


	//----- nvinfo : EIATTR_CBANK_PARAM_SIZE
	.align		4
.L_32:
        /*0298*/ 	.byte	0x03, 0x19
        /*029a*/ 	.short	0x0470


	//----- nvinfo : EIATTR_PARAM_CBANK
	.align		4
        /*029c*/ 	.byte	0x04, 0x0a
        /*029e*/ 	.short	(.L_34 - .L_33)
	.align		4
.L_33:
        /*02a0*/ 	.word	index@(.nv.constant0._ZN7cutlass13device_kernelINS_4conv6kernel13ConvUniversalINS1_16ConvProblemShapeILNS1_8OperatorE2ELi3EEENS1_10collective14CollectiveConvINS1_46MainloopSm90TmaGmmaWarpSpecializedImplicitGemmILS5_2ELi9ELi3EN4cute5tupleIJNSA_1CILi1EEESD_SD_EEENS1_36KernelImplicitTmaWarpSpecializedSm90ELi1EEENSB_IJNSC_ILi64EEENSB_IJNSC_ILi128EEEEEENSB_IJSH_EEEEEENS_10bfloat16_tESM_NSA_8TiledMMAINSA_8MMA_AtomIJNSA_4SM904GMMA28MMA_64x128x16_F32BF16BF16_SSILNSQ_5MajorE1ELSS_1ELNSQ_7ScaleInE1ELST_1EEEEEENSA_6LayoutISE_NSB_IJNSC_ILi0EEESX_SX_EEEEENSB_IJNSA_10UnderscoreES10_S10_EEEEENS7_6detail26Sm90ImplicitGemmTileTraitsINSA_13SM90_TMA_LOADENSA_14ComposedLayoutINSA_7SwizzleILi3ELi4ELi3EEENSA_18smem_ptr_flag_bitsILi16EEENSW_INSB_IJNSB_IJSH_SD_EEENSB_IJNSC_ILi8EEES1C_EEENSB_IJSD_NSC_ILi9EEEEEEEEENSB_IJNSB_IJSD_SX_EEENSB_IJSH_NSC_ILi512EEEEEENSB_IJSX_NSC_ILi4096EEEEEEEEEEEEEvEENS14_INSA_20SM90_TMA_LOAD_IM2COLENS16_IS18_S1A_NSW_INSB_IJNSB_IJSH_NSC_ILi2EEEEEES1D_S1F_EEENSB_IJNSB_IJSD_S1K_EEES1J_NSB_IJSX_NSC_ILi8192EEEEEEEEEEEEEvEEEENS_8epilogue10collective6detail29Sm90TmaWarpSpecializedAdapterINS23_15DefaultEpilogueISM_NSB_IJlNSB_IJSD_lllEEESX_EEES28_NS22_6thread17LinearCombinationISM_Li1EffLNS29_9ScaleType4KindE0ELNS_15FloatRoundStyleE2ESM_EENS_4gemm15EpilogueDefaultEEEEEvvEEEEvNT_6ParamsE)
        /*02a4*/ 	.short	0x0210
        /*02a6*/ 	.short	0x0470


	//----- nvinfo : EIATTR_SW_WAR
	.align		4
.L_34:
        /*02a8*/ 	.byte	0x04, 0x36
        /*02aa*/ 	.short	(.L_36 - .L_35)
.L_35:
        /*02ac*/ 	.word	0x00000008
.L_36:


//--------------------- .nv.callgraph             --------------------------
	.section	.nv.callgraph,"",@"SHT_CUDA_CALLGRAPH"
	.align	4
	.sectionentsize	8
	.align		4
        /*0000*/ 	.word	0x00000000
	.align		4
        /*0004*/ 	.word	0xffffffff
	.align		4
        /*0008*/ 	.word	0x00000000
	.align		4
        /*000c*/ 	.word	0xfffffffe
	.align		4
        /*0010*/ 	.word	0x00000000
	.align		4
        /*0014*/ 	.word	0xfffffffd
	.align		4
        /*0018*/ 	.word	0x00000000
	.align		4
        /*001c*/ 	.word	0xfffffffc


//--------------------- .nv.constant4             --------------------------
	.section	.nv.constant4,"a",@progbits
	.align	8
	.align		8
.nv.constant4:
        /*0000*/ 	.dword	_ZN39_INTERNAL_40d3c9b2_4_k_cu_5829889d_27924cuda3std3__45__cpo5beginE
	.align		8
        /*0008*/ 	.dword	_ZN39_INTERNAL_40d3c9b2_4_k_cu_5829889d_27924cuda3std3__45__cpo3endE
	.align		8
        /*0010*/ 	.dword	_ZN39_INTERNAL_40d3c9b2_4_k_cu_5829889d_27924cuda3std3__45__cpo6cbeginE
	.align		8
        /*0018*/ 	.dword	_ZN39_INTERNAL_40d3c9b2_4_k_cu_5829889d_27924cuda3std3__45__cpo4cendE
	.align		8
        /*0020*/ 	.dword	_ZN39_INTERNAL_40d3c9b2_4_k_cu_5829889d_27924cuda3std3__441_GLOBAL__N__40d3c9b2_4_k_cu_5829889d_27926ignoreE
	.align		8
        /*0028*/ 	.dword	_ZN39_INTERNAL_40d3c9b2_4_k_cu_5829889d_27924cuda3std3__419piecewise_constructE
	.align		8
        /*0030*/ 	.dword	_ZN39_INTERNAL_40d3c9b2_4_k_cu_5829889d_27924cuda3std3__48in_placeE
	.align		8
        /*0038*/ 	.dword	_ZN39_INTERNAL_40d3c9b2_4_k_cu_5829889d_27924cuda3std6ranges3__45__cpo4swapE
	.align		8
        /*0040*/ 	.dword	_ZN39_INTERNAL_40d3c9b2_4_k_cu_5829889d_27924cuda3std6ranges3__45__cpo9iter_moveE
	.align		8
        /*0048*/ 	.dword	_ZN39_INTERNAL_40d3c9b2_4_k_cu_5829889d_27924cute7productE
	.align		8
        /*0050*/ 	.dword	_ZN39_INTERNAL_40d3c9b2_4_k_cu_5829889d_27924cute1_E


//--------------------- .text._ZN7cutlass13device_kernelINS_4conv6kernel13ConvUniversalINS1_16ConvProblemShapeILNS1_8OperatorE2ELi3EEENS1_10collective14CollectiveConvINS1_46MainloopSm90TmaGmmaWarpSpecializedImplicitGemmILS5_2ELi9ELi3EN4cute5tupleIJNSA_1CILi1EEESD_SD_EEENS1_36KernelImplicitTmaWarpSpecializedSm90ELi1EEENSB_IJNSC_ILi64EEENSB_IJNSC_ILi128EEEEEENSB_IJSH_EEEEEENS_10bfloat16_tESM_NSA_8TiledMMAINSA_8MMA_AtomIJNSA_4SM904GMMA28MMA_64x128x16_F32BF16BF16_SSILNSQ_5MajorE1ELSS_1ELNSQ_7ScaleInE1ELST_1EEEEEENSA_6LayoutISE_NSB_IJNSC_ILi0EEESX_SX_EEEEENSB_IJNSA_10UnderscoreES10_S10_EEEEENS7_6detail26Sm90ImplicitGemmTileTraitsINSA_13SM90_TMA_LOADENSA_14ComposedLayoutINSA_7SwizzleILi3ELi4ELi3EEENSA_18smem_ptr_flag_bitsILi16EEENSW_INSB_IJNSB_IJSH_SD_EEENSB_IJNSC_ILi8EEES1C_EEENSB_IJSD_NSC_ILi9EEEEEEEEENSB_IJNSB_IJSD_SX_EEENSB_IJSH_NSC_ILi512EEEEEENSB_IJSX_NSC_ILi4096EEEEEEEEEEEEEvEENS14_INSA_20SM90_TMA_LOAD_IM2COLENS16_IS18_S1A_NSW_INSB_IJNSB_IJSH_NSC_ILi2EEEEEES1D_S1F_EEENSB_IJNSB_IJSD_S1K_EEES1J_NSB_IJSX_NSC_ILi8192EEEEEEEEEEEEEvEEEENS_8epilogue10collective6detail29Sm90TmaWarpSpecializedAdapterINS23_15DefaultEpilogueISM_NSB_IJlNSB_IJSD_lllEEESX_EEES28_NS22_6thread17LinearCombinationISM_Li1EffLNS29_9ScaleType4KindE0ELNS_15FloatRoundStyleE2ESM_EENS_4gemm15EpilogueDefaultEEEEEvvEEEEvNT_6ParamsE --------------------------
	.section	.text._ZN7cutlass13device_kernelINS_4conv6kernel13ConvUniversalINS1_16ConvProblemShapeILNS1_8OperatorE2ELi3EEENS1_10collective14CollectiveConvINS1_46MainloopSm90TmaGmmaWarpSpecializedImplicitGemmILS5_2ELi9ELi3EN4cute5tupleIJNSA_1CILi1EEESD_SD_EEENS1_36KernelImplicitTmaWarpSpecializedSm90ELi1EEENSB_IJNSC_ILi64EEENSB_IJNSC_ILi128EEEEEENSB_IJSH_EEEEEENS_10bfloat16_tESM_NSA_8TiledMMAINSA_8MMA_AtomIJNSA_4SM904GMMA28MMA_64x128x16_F32BF16BF16_SSILNSQ_5MajorE1ELSS_1ELNSQ_7ScaleInE1ELST_1EEEEEENSA_6LayoutISE_NSB_IJNSC_ILi0EEESX_SX_EEEEENSB_IJNSA_10UnderscoreES10_S10_EEEEENS7_6detail26Sm90ImplicitGemmTileTraitsINSA_13SM90_TMA_LOADENSA_14ComposedLayoutINSA_7SwizzleILi3ELi4ELi3EEENSA_18smem_ptr_flag_bitsILi16EEENSW_INSB_IJNSB_IJSH_SD_EEENSB_IJNSC_ILi8EEES1C_EEENSB_IJSD_NSC_ILi9EEEEEEEEENSB_IJNSB_IJSD_SX_EEENSB_IJSH_NSC_ILi512EEEEEENSB_IJSX_NSC_ILi4096EEEEEEEEEEEEEvEENS14_INSA_20SM90_TMA_LOAD_IM2COLENS16_IS18_S1A_NSW_INSB_IJNSB_IJSH_NSC_ILi2EEEEEES1D_S1F_EEENSB_IJNSB_IJSD_S1K_EEES1J_NSB_IJSX_NSC_ILi8192EEEEEEEEEEEEEvEEEENS_8epilogue10collective6detail29Sm90TmaWarpSpecializedAdapterINS23_15DefaultEpilogueISM_NSB_IJlNSB_IJSD_lllEEESX_EEES28_NS22_6thread17LinearCombinationISM_Li1EffLNS29_9ScaleType4KindE0ELNS_15FloatRoundStyleE2ESM_EENS_4gemm15EpilogueDefaultEEEEEvvEEEEvNT_6ParamsE,"ax",@progbits
	.align	128
.text._ZN7cutlass13device_kernelINS_4conv6kernel13ConvUniversalINS1_16ConvProblemShapeILNS1_8OperatorE2ELi3EEENS1_10collective14CollectiveConvINS1_46MainloopSm90TmaGmmaWarpSpecializedImplicitGemmILS5_2ELi9ELi3EN4cute5tupleIJNSA_1CILi1EEESD_SD_EEENS1_36KernelImplicitTmaWarpSpecializedSm90ELi1EEENSB_IJNSC_ILi64EEENSB_IJNSC_ILi128EEEEEENSB_IJSH_EEEEEENS_10bfloat16_tESM_NSA_8TiledMMAINSA_8MMA_AtomIJNSA_4SM904GMMA28MMA_64x128x16_F32BF16BF16_SSILNSQ_5MajorE1ELSS_1ELNSQ_7ScaleInE1ELST_1EEEEEENSA_6LayoutISE_NSB_IJNSC_ILi0EEESX_SX_EEEEENSB_IJNSA_10UnderscoreES10_S10_EEEEENS7_6detail26Sm90ImplicitGemmTileTraitsINSA_13SM90_TMA_LOADENSA_14ComposedLayoutINSA_7SwizzleILi3ELi4ELi3EEENSA_18smem_ptr_flag_bitsILi16EEENSW_INSB_IJNSB_IJSH_SD_EEENSB_IJNSC_ILi8EEES1C_EEENSB_IJSD_NSC_ILi9EEEEEEEEENSB_IJNSB_IJSD_SX_EEENSB_IJSH_NSC_ILi512EEEEEENSB_IJSX_NSC_ILi4096EEEEEEEEEEEEEvEENS14_INSA_20SM90_TMA_LOAD_IM2COLENS16_IS18_S1A_NSW_INSB_IJNSB_IJSH_NSC_ILi2EEEEEES1D_S1F_EEENSB_IJNSB_IJSD_S1K_EEES1J_NSB_IJSX_NSC_ILi8192EEEEEEEEEEEEEvEEEENS_8epilogue10collective6detail29Sm90TmaWarpSpecializedAdapterINS23_15DefaultEpilogueISM_NSB_IJlNSB_IJSD_lllEEESX_EEES28_NS22_6thread17LinearCombinationISM_Li1EffLNS29_9ScaleType4KindE0ELNS_15FloatRoundStyleE2ESM_EENS_4gemm15EpilogueDefaultEEEEEvvEEEEvNT_6ParamsE:
        .type           _ZN7cutlass13device_kernelINS_4conv6kernel13ConvUniversalINS1_16ConvProblemShapeILNS1_8OperatorE2ELi3EEENS1_10collective14CollectiveConvINS1_46MainloopSm90TmaGmmaWarpSpecializedImplicitGemmILS5_2ELi9ELi3EN4cute5tupleIJNSA_1CILi1EEESD_SD_EEENS1_36KernelImplicitTmaWarpSpecializedSm90ELi1EEENSB_IJNSC_ILi64EEENSB_IJNSC_ILi128EEEEEENSB_IJSH_EEEEEENS_10bfloat16_tESM_NSA_8TiledMMAINSA_8MMA_AtomIJNSA_4SM904GMMA28MMA_64x128x16_F32BF16BF16_SSILNSQ_5MajorE1ELSS_1ELNSQ_7ScaleInE1ELST_1EEEEEENSA_6LayoutISE_NSB_IJNSC_ILi0EEESX_SX_EEEEENSB_IJNSA_10UnderscoreES10_S10_EEEEENS7_6detail26Sm90ImplicitGemmTileTraitsINSA_13SM90_TMA_LOADENSA_14ComposedLayoutINSA_7SwizzleILi3ELi4ELi3EEENSA_18smem_ptr_flag_bitsILi16EEENSW_INSB_IJNSB_IJSH_SD_EEENSB_IJNSC_ILi8EEES1C_EEENSB_IJSD_NSC_ILi9EEEEEEEEENSB_IJNSB_IJSD_SX_EEENSB_IJSH_NSC_ILi512EEEEEENSB_IJSX_NSC_ILi4096EEEEEEEEEEEEEvEENS14_INSA_20SM90_TMA_LOAD_IM2COLENS16_IS18_S1A_NSW_INSB_IJNSB_IJSH_NSC_ILi2EEEEEES1D_S1F_EEENSB_IJNSB_IJSD_S1K_EEES1J_NSB_IJSX_NSC_ILi8192EEEEEEEEEEEEEvEEEENS_8epilogue10collective6detail29Sm90TmaWarpSpecializedAdapterINS23_15DefaultEpilogueISM_NSB_IJlNSB_IJSD_lllEEESX_EEES28_NS22_6thread17LinearCombinationISM_Li1EffLNS29_9ScaleType4KindE0ELNS_15FloatRoundStyleE2ESM_EENS_4gemm15EpilogueDefaultEEEEEvvEEEEvNT_6ParamsE,@function
        .size           _ZN7cutlass13device_kernelINS_4conv6kernel13ConvUniversalINS1_16ConvProblemShapeILNS1_8OperatorE2ELi3EEENS1_10collective14CollectiveConvINS1_46MainloopSm90TmaGmmaWarpSpecializedImplicitGemmILS5_2ELi9ELi3EN4cute5tupleIJNSA_1CILi1EEESD_SD_EEENS1_36KernelImplicitTmaWarpSpecializedSm90ELi1EEENSB_IJNSC_ILi64EEENSB_IJNSC_ILi128EEEEEENSB_IJSH_EEEEEENS_10bfloat16_tESM_NSA_8TiledMMAINSA_8MMA_AtomIJNSA_4SM904GMMA28MMA_64x128x16_F32BF16BF16_SSILNSQ_5MajorE1ELSS_1ELNSQ_7ScaleInE1ELST_1EEEEEENSA_6LayoutISE_NSB_IJNSC_ILi0EEESX_SX_EEEEENSB_IJNSA_10UnderscoreES10_S10_EEEEENS7_6detail26Sm90ImplicitGemmTileTraitsINSA_13SM90_TMA_LOADENSA_14ComposedLayoutINSA_7SwizzleILi3ELi4ELi3EEENSA_18smem_ptr_flag_bitsILi16EEENSW_INSB_IJNSB_IJSH_SD_EEENSB_IJNSC_ILi8EEES1C_EEENSB_IJSD_NSC_ILi9EEEEEEEEENSB_IJNSB_IJSD_SX_EEENSB_IJSH_NSC_ILi512EEEEEENSB_IJSX_NSC_ILi4096EEEEEEEEEEEEEvEENS14_INSA_20SM90_TMA_LOAD_IM2COLENS16_IS18_S1A_NSW_INSB_IJNSB_IJSH_NSC_ILi2EEEEEES1D_S1F_EEENSB_IJNSB_IJSD_S1K_EEES1J_NSB_IJSX_NSC_ILi8192EEEEEEEEEEEEEvEEEENS_8epilogue10collective6detail29Sm90TmaWarpSpecializedAdapterINS23_15DefaultEpilogueISM_NSB_IJlNSB_IJSD_lllEEESX_EEES28_NS22_6thread17LinearCombinationISM_Li1EffLNS29_9ScaleType4KindE0ELNS_15FloatRoundStyleE2ESM_EENS_4gemm15EpilogueDefaultEEEEEvvEEEEvNT_6ParamsE,(.L_x_163 - _ZN7cutlass13device_kernelINS_4conv6kernel13ConvUniversalINS1_16ConvProblemShapeILNS1_8OperatorE2ELi3EEENS1_10collective14CollectiveConvINS1_46MainloopSm90TmaGmmaWarpSpecializedImplicitGemmILS5_2ELi9ELi3EN4cute5tupleIJNSA_1CILi1EEESD_SD_EEENS1_36KernelImplicitTmaWarpSpecializedSm90ELi1EEENSB_IJNSC_ILi64EEENSB_IJNSC_ILi128EEEEEENSB_IJSH_EEEEEENS_10bfloat16_tESM_NSA_8TiledMMAINSA_8MMA_AtomIJNSA_4SM904GMMA28MMA_64x128x16_F32BF16BF16_SSILNSQ_5MajorE1ELSS_1ELNSQ_7ScaleInE1ELST_1EEEEEENSA_6LayoutISE_NSB_IJNSC_ILi0EEESX_SX_EEEEENSB_IJNSA_10UnderscoreES10_S10_EEEEENS7_6detail26Sm90ImplicitGemmTileTraitsINSA_13SM90_TMA_LOADENSA_14ComposedLayoutINSA_7SwizzleILi3ELi4ELi3EEENSA_18smem_ptr_flag_bitsILi16EEENSW_INSB_IJNSB_IJSH_SD_EEENSB_IJNSC_ILi8EEES1C_EEENSB_IJSD_NSC_ILi9EEEEEEEEENSB_IJNSB_IJSD_SX_EEENSB_IJSH_NSC_ILi512EEEEEENSB_IJSX_NSC_ILi4096EEEEEEEEEEEEEvEENS14_INSA_20SM90_TMA_LOAD_IM2COLENS16_IS18_S1A_NSW_INSB_IJNSB_IJSH_NSC_ILi2EEEEEES1D_S1F_EEENSB_IJNSB_IJSD_S1K_EEES1J_NSB_IJSX_NSC_ILi8192EEEEEEEEEEEEEvEEEENS_8epilogue10collective6detail29Sm90TmaWarpSpecializedAdapterINS23_15DefaultEpilogueISM_NSB_IJlNSB_IJSD_lllEEESX_EEES28_NS22_6thread17LinearCombinationISM_Li1EffLNS29_9ScaleType4KindE0ELNS_15FloatRoundStyleE2ESM_EENS_4gemm15EpilogueDefaultEEEEEvvEEEEvNT_6ParamsE)
        .other          _ZN7cutlass13device_kernelINS_4conv6kernel13ConvUniversalINS1_16ConvProblemShapeILNS1_8OperatorE2ELi3EEENS1_10collective14CollectiveConvINS1_46MainloopSm90TmaGmmaWarpSpecializedImplicitGemmILS5_2ELi9ELi3EN4cute5tupleIJNSA_1CILi1EEESD_SD_EEENS1_36KernelImplicitTmaWarpSpecializedSm90ELi1EEENSB_IJNSC_ILi64EEENSB_IJNSC_ILi128EEEEEENSB_IJSH_EEEEEENS_10bfloat16_tESM_NSA_8TiledMMAINSA_8MMA_AtomIJNSA_4SM904GMMA28MMA_64x128x16_F32BF16BF16_SSILNSQ_5MajorE1ELSS_1ELNSQ_7ScaleInE1ELST_1EEEEEENSA_6LayoutISE_NSB_IJNSC_ILi0EEESX_SX_EEEEENSB_IJNSA_10UnderscoreES10_S10_EEEEENS7_6detail26Sm90ImplicitGemmTileTraitsINSA_13SM90_TMA_LOADENSA_14ComposedLayoutINSA_7SwizzleILi3ELi4ELi3EEENSA_18smem_ptr_flag_bitsILi16EEENSW_INSB_IJNSB_IJSH_SD_EEENSB_IJNSC_ILi8EEES1C_EEENSB_IJSD_NSC_ILi9EEEEEEEEENSB_IJNSB_IJSD_SX_EEENSB_IJSH_NSC_ILi512EEEEEENSB_IJSX_NSC_ILi4096EEEEEEEEEEEEEvEENS14_INSA_20SM90_TMA_LOAD_IM2COLENS16_IS18_S1A_NSW_INSB_IJNSB_IJSH_NSC_ILi2EEEEEES1D_S1F_EEENSB_IJNSB_IJSD_S1K_EEES1J_NSB_IJSX_NSC_ILi8192EEEEEEEEEEEEEvEEEENS_8epilogue10collective6detail29Sm90TmaWarpSpecializedAdapterINS23_15DefaultEpilogueISM_NSB_IJlNSB_IJSD_lllEEESX_EEES28_NS22_6thread17LinearCombinationISM_Li1EffLNS29_9ScaleType4KindE0ELNS_15FloatRoundStyleE2ESM_EENS_4gemm15EpilogueDefaultEEEEEvvEEEEvNT_6ParamsE,@"STO_CUDA_ENTRY STV_DEFAULT"
_ZN7cutlass13device_kernelINS_4conv6kernel13ConvUniversalINS1_16ConvProblemShapeILNS1_8OperatorE2ELi3EEENS1_10collective14CollectiveConvINS1_46MainloopSm90TmaGmmaWarpSpecializedImplicitGemmILS5_2ELi9ELi3EN4cute5tupleIJNSA_1CILi1EEESD_SD_EEENS1_36KernelImplicitTmaWarpSpecializedSm90ELi1EEENSB_IJNSC_ILi64EEENSB_IJNSC_ILi128EEEEEENSB_IJSH_EEEEEENS_10bfloat16_tESM_NSA_8TiledMMAINSA_8MMA_AtomIJNSA_4SM904GMMA28MMA_64x128x16_F32BF16BF16_SSILNSQ_5MajorE1ELSS_1ELNSQ_7ScaleInE1ELST_1EEEEEENSA_6LayoutISE_NSB_IJNSC_ILi0EEESX_SX_EEEEENSB_IJNSA_10UnderscoreES10_S10_EEEEENS7_6detail26Sm90ImplicitGemmTileTraitsINSA_13SM90_TMA_LOADENSA_14ComposedLayoutINSA_7SwizzleILi3ELi4ELi3EEENSA_18smem_ptr_flag_bitsILi16EEENSW_INSB_IJNSB_IJSH_SD_EEENSB_IJNSC_ILi8EEES1C_EEENSB_IJSD_NSC_ILi9EEEEEEEEENSB_IJNSB_IJSD_SX_EEENSB_IJSH_NSC_ILi512EEEEEENSB_IJSX_NSC_ILi4096EEEEEEEEEEEEEvEENS14_INSA_20SM90_TMA_LOAD_IM2COLENS16_IS18_S1A_NSW_INSB_IJNSB_IJSH_NSC_ILi2EEEEEES1D_S1F_EEENSB_IJNSB_IJSD_S1K_EEES1J_NSB_IJSX_NSC_ILi8192EEEEEEEEEEEEEvEEEENS_8epilogue10collective6detail29Sm90TmaWarpSpecializedAdapterINS23_15DefaultEpilogueISM_NSB_IJlNSB_IJSD_lllEEESX_EEES28_NS22_6thread17LinearCombinationISM_Li1EffLNS29_9ScaleType4KindE0ELNS_15FloatRoundStyleE2ESM_EENS_4gemm15EpilogueDefaultEEEEEvvEEEEvNT_6ParamsE:
[----:B------:R-:W-:Y:S01]  /*0000*/  LDC R1, c[0x0][0x28] ;  /* 0x00000a00ff017b82 */ /* 0x000fe20000000800 */
[----:B------:R-:W0:Y:S01]  /*0010*/  S2R R13, SR_TID.X ;  /* 0x00000000000d7919 */ /* 0x000e220000002100 */
[----:B------:R-:W-:Y:S01]  /*0020*/  ELECT P0, URZ, PT ;  /* 0x00000000003f782f */ /* 0x000fe20003800000 */
[----:B------:R-:W-:Y:S01]  /*0030*/  BSSY B0, `(.L_x_0) ;  /* 0x000000f000007945 */ /* 0x000fe20003800000 */
[--C-:B0-----:R-:W-:Y:S02]  /*0040*/  SHF.R.U32.HI R0, RZ, 0x5, R13.reuse ;  /* 0x00000005ff007819 */ /* 0x101fe4000001160d */
[----:B------:R-:W-:-:S03]  /*0050*/  SHF.R.U32.HI R3, RZ, 0x7, R13 ;  /* 0x00000007ff037819 */ /* 0x000fc6000001160d */
[----:B------:R-:W0:Y:S04]  /*0060*/  SHFL.IDX PT, R2, R0, RZ, 0x1f ;  /* 0x00001fff00027589 */ /* 0x000e2800000e0000 */
[----:B------:R1:W2:Y:S01]  /*0070*/  SHFL.IDX PT, R8, R3, RZ, 0x1f ;  /* 0x00001fff03087589 */ /* 0x0002a200000e0000 */
[----:B0-----:R-:W-:-:S13]  /*0080*/  ISETP.NE.OR P0, PT, R2, RZ, !P0 ;  /* 0x000000ff0200720c */ /* 0x001fda0004705670 */
[----:B-12---:R-:W-:Y:S05]  /*0090*/  @P0 BRA `(.L_x_1) ;  /* 0x0000000000200947 */ /* 0x006fea0003800000 */
[----:B------:R-:W-:Y:S02]  /*00a0*/  ULDC.64 UR4, c[0x0][0x198] ;  /* 0x0000660000047ab9 */ /* 0x000fe40000000a00 */
[----:B------:R-:W-:Y:S02]  /*00b0*/  UIADD3 UR6, UP0, UR4, 0xf0, URZ ;  /* 0x000000f004067890 */ /* 0x000fe4000ff1e03f */
[----:B------:R-:W-:Y:S02]  /*00c0*/  UIADD3 UR4, UP1, UR4, 0x1f0, URZ ;  /* 0x000001f004047890 */ /* 0x000fe4000ff3e03f */
[----:B------:R-:W-:Y:S02]  /*00d0*/  UIADD3.X UR7, URZ, UR5, URZ, UP0, !UPT ;  /* 0x000000053f077290 */ /* 0x000fe400087fe43f */
[----:B------:R-:W-:-:S07]  /*00e0*/  UIADD3.X UR5, URZ, UR5, URZ, UP1, !UPT ;  /* 0x000000053f057290 */ /* 0x000fce0008ffe43f */
[----:B------:R0:W-:Y:S02]  /*00f0*/  UTMACCTL.PF [UR6] ;  /* 0x00000000060079b9 */ /* 0x0001e40008040000 */
[----:B------:R0:W-:Y:S02]  /*0100*/  UTMACCTL.PF [UR4] ;  /* 0x00000000040079b9 */ /* 0x0001e40008040000 */
[----:B0-----:R-:W-:Y:S01]  /*0110*/  NOP ;  /* 0x0000000000007918 */ /* 0x001fe20000000000 */
.L_x_1:
[----:B------:R-:W-:Y:S05]  /*0120*/  BSYNC B0 ;  /* 0x0000000000007941 */ /* 0x000fea0003800000 */
.L_x_0:
[----:B------:R-:W0:Y:S01]  /*0130*/  SHFL.IDX PT, R0, R0, RZ, 0x1f ;  /* 0x00001fff00007589 */ /* 0x000e2200000e0000 */
[----:B------:R-:W-:-:S04]  /*0140*/  SHF.R.S32.HI R3, RZ, 0x1f, R2 ;  /* 0x0000001fff037819 */ /* 0x000fc80000011402 */
[----:B------:R-:W-:Y:S02]  /*0150*/  LEA.HI R3, R3, R2, RZ, 0x2 ;  /* 0x0000000203037211 */ /* 0x000fe400078f10ff */
[----:B0-----:R-:W-:-:S13]  /*0160*/  ISETP.NE.AND P0, PT, R0, RZ, PT ;  /* 0x000000ff0000720c */ /* 0x001fda0003f05270 */
[----:B------:R-:W-:Y:S05]  /*0170*/  @P0 BRA `(.L_x_2) ;  /* 0x00000000008c0947 */ /* 0x000fea0003800000 */
[----:B------:R-:W-:Y:S01]  /*0180*/  ELECT P0, URZ, PT ;  /* 0x00000000003f782f */ /* 0x000fe20003800000 */
[----:B------:R-:W-:-:S12]  /*0190*/  BSSY B0, `(.L_x_2) ;  /* 0x0000021000007945 */ /* 0x000fd80003800000 */
[----:B------:R-:W-:Y:S05]  /*01a0*/  @!P0 BRA `(.L_x_3) ;  /* 0x00000000007c8947 */ /* 0x000fea0003800000 */
[----:B------:R-:W0:Y:S01]  /*01b0*/  S2UR UR8, SR_CgaCtaId ;  /* 0x00000000000879c3 */ /* 0x000e220000008800 */
[----:B------:R-:W-:Y:S01]  /*01c0*/  UMOV UR4, 0x400 ;  /* 0x0000040000047882 */ /* 0x000fe20000000000 */
[----:B------:R-:W-:Y:S01]  /*01d0*/  UMOV UR5, 0x1 ;  /* 0x0000000100057882 */ /* 0x000fe20000000000 */
[----:B------:R-:W-:Y:S02]  /*01e0*/  UMOV UR6, 0x80 ;  /* 0x0000008000067882 */ /* 0x000fe40000000000 */
[----:B------:R-:W-:-:S04]  /*01f0*/  UIADD3 UR6, -UR6, 0x100000, URZ ;  /* 0x0010000006067890 */ /* 0x000fc8000fffe13f */
[----:B------:R-:W-:Y:S02]  /*0200*/  USHF.L.U32 UR7, UR6, 0xb, URZ ;  /* 0x0000000b06077899 */ /* 0x000fe4000800063f */
[----:B------:R-:W-:Y:S02]  /*0210*/  USHF.L.U32 UR6, UR6, 0x1, URZ ;  /* 0x0000000106067899 */ /* 0x000fe4000800063f */
[----:B0-----:R-:W-:Y:S02]  /*0220*/  ULEA UR8, UR8, UR4, 0x18 ;  /* 0x0000000408087291 */ /* 0x001fe4000f8ec03f */
[----:B------:R-:W-:-:S04]  /*0230*/  UIADD3 UR4, -UR5, 0x100000, URZ ;  /* 0x0010000005047890 */ /* 0x000fc8000fffe13f */
[----:B------:R-:W-:Y:S02]  /*0240*/  USHF.L.U32 UR5, UR4, 0xb, URZ ;  /* 0x0000000b04057899 */ /* 0x000fe4000800063f */
[----:B------:R-:W-:Y:S01]  /*0250*/  USHF.L.U32 UR4, UR4, 0x1, URZ ;  /* 0x0000000104047899 */ /* 0x000fe2000800063f */
[----:B------:R-:W0:Y:S11]  /*0260*/  FENCE.VIEW.ASYNC.S ;  /* 0x00000000000073c6 */ /* 0x000e360000000000 */
[----:B0-----:R0:W1:Y:S01]  /*0270*/  SYNCS.EXCH.64 URZ, [UR8+0x36000], UR4 ;  /* 0x03600004083f75b2 */ /* 0x0010620008000100 */
[----:B------:R0:W2:Y:S01]  /*0280*/  SYNCS.EXCH.64 URZ, [UR8+0x36048], UR6 ;  /* 0x03604806083f75b2 */ /* 0x0000a20008000100 */
[----:B------:R0:W3:Y:S01]  /*0290*/  SYNCS.EXCH.64 URZ, [UR8+0x36008], UR4 ;  /* 0x03600804083f75b2 */ /* 0x0000e20008000100 */
[----:B------:R0:W4:Y:S01]  /*02a0*/  SYNCS.EXCH.64 URZ, [UR8+0x36050], UR6 ;  /* 0x03605006083f75b2 */ /* 0x0001220008000100 */
[----:B------:R0:W0:Y:S01]  /*02b0*/  SYNCS.EXCH.64 URZ, [UR8+0x36010], UR4 ;  /* 0x03601004083f75b2 */ /* 0x0000220008000100 */
        /* <DEDUP_REMOVED lines=13> */
[----:B------:R-:W-:Y:S01]  /*0390*/  NOP ;  /* 0x0000000000007918 */ /* 0x000fe20000000000 */
.L_x_3:
[----:B0-----:R-:W-:Y:S05]  /*03a0*/  BSYNC B0 ;  /* 0x0000000000007941 */ /* 0x001fea0003800000 */
.L_x_2:
[----:B------:R-:W-:Y:S01]  /*03b0*/  ULDC.64 UR4, c[0x0][0x618] ;  /* 0x0001860000047ab9 */ /* 0x000fe20000000a00 */
[----:B------:R-:W-:Y:S01]  /*03c0*/  LOP3.LUT R3, R3, 0xfffffffc, RZ, 0xc0, !PT ;  /* 0xfffffffc03037812 */ /* 0x000fe200078ec0ff */
[----:B------:R-:W-:Y:S01]  /*03d0*/  NOP ;  /* 0x0000000000007918 */ /* 0x000fe20000000000 */
[----:B------:R-:W-:Y:S01]  /*03e0*/  ISETP.NE.U32.AND P0, PT, RZ, UR4, PT ;  /* 0x00000004ff007c0c */ /* 0x000fe2000bf05070 */
[----:B------:R-:W-:Y:S01]  /*03f0*/  NOP ;  /* 0x0000000000007918 */ /* 0x000fe20000000000 */
[----:B-1234-:R-:W-:Y:S01]  /*0400*/  BAR.SYNC.DEFER_BLOCKING 0x0 ;  /* 0x0000000000007b1d */ /* 0x01efe20000010000 */
[----:B------:R-:W-:Y:S01]  /*0410*/  IMAD.IADD R3, R2, 0x1, -R3 ;  /* 0x0000000102037824 */ /* 0x000fe200078e0a03 */
[----:B------:R-:W-:Y:S02]  /*0420*/  ISETP.NE.AND.EX P0, PT, RZ, UR5, PT, P0 ;  /* 0x00000005ff007c0c */ /* 0x000fe4000bf05300 */
[C---:B------:R-:W-:Y:S02]  /*0430*/  ISETP.NE.AND P2, PT, R8.reuse, 0x1, PT ;  /* 0x000000010800780c */ /* 0x040fe40003f45270 */
[----:B------:R-:W-:Y:S01]  /*0440*/  LOP3.LUT P1, RZ, R8, R3, RZ, 0xfc, !PT ;  /* 0x0000000308ff7212 */ /* 0x000fe2000782fcff */
[----:B------:R-:W-:-:S03]  /*0450*/  ULDC.64 UR12, c[0x0][0x208] ;  /* 0x00008200000c7ab9 */ /* 0x000fc60000000a00 */
[----:B------:R-:W-:-:S04]  /*0460*/  SEL R2, RZ, 0x1, P1 ;  /* 0x00000001ff027807 */ /* 0x000fc80000800000 */
[----:B------:R-:W-:Y:S01]  /*0470*/  SEL R2, R2, 0x2, P2 ;  /* 0x0000000202027807 */ /* 0x000fe20001000000 */
[----:B------:R-:W-:Y:S06]  /*0480*/  @!P0 BRA `(.L_x_4) ;  /* 0x00000000001c8947 */ /* 0x000fec0003800000 */
[----:B------:R-:W0:Y:S02]  /*0490*/  LDC.64 R4, c[0x0][0x618] ;  /* 0x00018600ff047b82 */ /* 0x000e240000000a00 */
[----:B0-----:R-:W2:Y:S02]  /*04a0*/  LDG.E.64 R4, desc[UR12][R4.64] ;  /* 0x0000000c04047981 */ /* 0x001ea4000c1e1b00 */
[----:B--2---:R-:W-:-:S04]  /*04b0*/  ISETP.NE.U32.AND P0, PT, R4, RZ, PT ;  /* 0x000000ff0400720c */ /* 0x004fc80003f05070 */
[----:B------:R-:W-:-:S13]  /*04c0*/  ISETP.NE.AND.EX P0, PT, R5, RZ, PT, P0 ;  /* 0x000000ff0500720c */ /* 0x000fda0003f05300 */
[----:B------:R-:W-:Y:S05]  /*04d0*/  @!P0 BRA `(.L_x_4) ;  /* 0x0000000000088947 */ /* 0x000fea0003800000 */
[----:B------:R2:W5:Y:S01]  /*04e0*/  LD.E R0, desc[UR12][R4.64] ;  /* 0x0000000c04007980 */ /* 0x000562000c101900 */
[----:B------:R-:W-:Y:S05]  /*04f0*/  BRA `(.L_x_5) ;  /* 0x0000000000207947 */ /* 0x000fea0003800000 */
.L_x_4:
[----:B------:R-:W-:Y:S02]  /*0500*/  ULDC.64 UR4, c[0x0][0x608] ;  /* 0x0001820000047ab9 */ /* 0x000fe40000000a00 */
[----:B------:R-:W-:-:S04]  /*0510*/  ISETP.NE.U32.AND P0, PT, RZ, UR4, PT ;  /* 0x00000004ff007c0c */ /* 0x000fc8000bf05070 */
[----:B------:R-:W-:-:S13]  /*0520*/  ISETP.NE.AND.EX P0, PT, RZ, UR5, PT, P0 ;  /* 0x00000005ff007c0c */ /* 0x000fda000bf05300 */
[----:B------:R-:W-:Y:S05]  /*0530*/  @!P0 BRA `(.L_x_6) ;  /* 0x00000000000c8947 */ /* 0x000fea0003800000 */
[----:B------:R-:W0:Y:S02]  /*0540*/  LDC.64 R4, c[0x0][0x608] ;  /* 0x00018200ff047b82 */ /* 0x000e240000000a00 */
[----:B0-----:R0:W5:Y:S01]  /*0550*/  LDG.E R0, desc[UR12][R4.64] ;  /* 0x0000000c04007981 */ /* 0x001162000c1e1900 */
[----:B------:R-:W-:Y:S05]  /*0560*/  BRA `(.L_x_5) ;  /* 0x0000000000047947 */ /* 0x000fea0003800000 */
.L_x_6:
[----:B------:R-:W1:Y:S02]  /*0570*/  LDC R0, c[0x0][0x600] ;  /* 0x00018000ff007b82 */ /* 0x000e640000000800 */
.L_x_5:
[----:B------:R-:W-:Y:S02]  /*0580*/  ULDC.64 UR4, c[0x0][0x620] ;  /* 0x0001880000047ab9 */ /* 0x000fe40000000a00 */
[----:B------:R-:W-:-:S04]  /*0590*/  ISETP.NE.U32.AND P0, PT, RZ, UR4, PT ;  /* 0x00000004ff007c0c */ /* 0x000fc8000bf05070 */
[----:B------:R-:W-:-:S13]  /*05a0*/  ISETP.NE.AND.EX P0, PT, RZ, UR5, PT, P0 ;  /* 0x00000005ff007c0c */ /* 0x000fda000bf05300 */
[----:B------:R-:W-:Y:S05]  /*05b0*/  @!P0 BRA `(.L_x_7) ;  /* 0x00000000001c8947 */ /* 0x000fea0003800000 */
[----:B0-2---:R-:W0:Y:S02]  /*05c0*/  LDC.64 R4, c[0x0][0x620] ;  /* 0x00018800ff047b82 */ /* 0x005e240000000a00 */
[----:B0-----:R-:W2:Y:S02]  /*05d0*/  LDG.E.64 R4, desc[UR12][R4.64] ;  /* 0x0000000c04047981 */ /* 0x001ea4000c1e1b00 */
[----:B--2---:R-:W-:-:S04]  /*05e0*/  ISETP.NE.U32.AND P0, PT, R4, RZ, PT ;  /* 0x000000ff0400720c */ /* 0x004fc80003f05070 */
[----:B------:R-:W-:-:S13]  /*05f0*/  ISETP.NE.AND.EX P0, PT, R5, RZ, PT, P0 ;  /* 0x000000ff0500720c */ /* 0x000fda0003f05300 */
[----:B------:R-:W-:Y:S05]  /*0600*/  @!P0 BRA `(.L_x_7) ;  /* 0x0000000000088947 */ /* 0x000fea0003800000 */
[----:B------:R0:W5:Y:S01]  /*0610*/  LD.E R6, desc[UR12][R4.64] ;  /* 0x0000000c04067980 */ /* 0x000162000c101900 */
[----:B------:R-:W-:Y:S05]  /*0620*/  BRA `(.L_x_8) ;  /* 0x0000000000207947 */ /* 0x000fea0003800000 */
.L_x_7:
[----:B------:R-:W-:Y:S02]  /*0630*/  ULDC.64 UR4, c[0x0][0x610] ;  /* 0x0001840000047ab9 */ /* 0x000fe40000000a00 */
[----:B------:R-:W-:-:S04]  /*0640*/  ISETP.NE.U32.AND P0, PT, RZ, UR4, PT ;  /* 0x00000004ff007c0c */ /* 0x000fc8000bf05070 */
[----:B------:R-:W-:-:S13]  /*0650*/  ISETP.NE.AND.EX P0, PT, RZ, UR5, PT, P0 ;  /* 0x00000005ff007c0c */ /* 0x000fda000bf05300 */
[----:B------:R-:W-:Y:S05]  /*0660*/  @!P0 BRA `(.L_x_9) ;  /* 0x00000000000c8947 */ /* 0x000fea0003800000 */
[----:B------:R-:W3:Y:S02]  /*0670*/  LDC.64 R6, c[0x0][0x610] ;  /* 0x00018400ff067b82 */ /* 0x000ee40000000a00 */
[----:B---3--:R4:W5:Y:S01]  /*0680*/  LDG.E R6, desc[UR12][R6.64] ;  /* 0x0000000c06067981 */ /* 0x008962000c1e1900 */
[----:B------:R-:W-:Y:S05]  /*0690*/  BRA `(.L_x_8) ;  /* 0x0000000000047947 */ /* 0x000fea0003800000 */
.L_x_9:
[----:B------:R-:W3:Y:S02]  /*06a0*/  LDC R6, c[0x0][0x604] ;  /* 0x00018100ff067b82 */ /* 0x000ee40000000800 */
.L_x_8:
[----:B0-2---:R-:W0:Y:S01]  /*06b0*/  LDC R4, c[0x0][0x4d8] ;  /* 0x00013600ff047b82 */ /* 0x005e220000000800 */
[----:B------:R-:W2:Y:S07]  /*06c0*/  S2R R12, SR_CTAID.Y ;  /* 0x00000000000c7919 */ /* 0x000eae0000002600 */
[----:B------:R-:W1:Y:S08]  /*06d0*/  LDC R15, c[0x0][0x4dc] ;  /* 0x00013700ff0f7b82 */ /* 0x000e700000000800 */
[----:B------:R-:W4:Y:S01]  /*06e0*/  LDC R18, c[0x0][0x4e0] ;  /* 0x00013800ff127b82 */ /* 0x000f220000000800 */
[----:B0-----:R-:W-:-:S05]  /*06f0*/  VIADD R4, R4, 0x7f ;  /* 0x0000007f04047836 */ /* 0x001fca0000000000 */
[----:B------:R-:W-:Y:S02]  /*0700*/  SHF.R.S32.HI R5, RZ, 0x1f, R4 ;  /* 0x0000001fff057819 */ /* 0x000fe40000011404 */
[----:B-1----:R-:W-:Y:S02]  /*0710*/  IABS R16, R15 ;  /* 0x0000000f00107213 */ /* 0x002fe40000000000 */
[----:B------:R-:W-:-:S04]  /*0720*/  LEA.HI R5, R5, R4, RZ, 0x7 ;  /* 0x0000000405057211 */ /* 0x000fc800078f38ff */
[----:B------:R-:W-:Y:S02]  /*0730*/  SHF.R.S32.HI R11, RZ, 0x7, R5 ;  /* 0x00000007ff0b7819 */ /* 0x000fe40000011405 */
[----:B----4-:R-:W-:Y:S02]  /*0740*/  IABS R17, R18 ;  /* 0x0000001200117213 */ /* 0x010fe40000000000 */
[-C--:B------:R-:W-:Y:S02]  /*0750*/  IABS R14, R11.reuse ;  /* 0x0000000b000e7213 */ /* 0x080fe40000000000 */
[----:B------:R-:W-:Y:S02]  /*0760*/  IABS R10, R11 ;  /* 0x0000000b000a7213 */ /* 0x000fe40000000000 */
[----:B------:R-:W0:Y:S03]  /*0770*/  I2F.RP R7, R14 ;  /* 0x0000000e00077306 */ /* 0x000e260000209400 */
[----:B------:R-:W-:-:S05]  /*0780*/  IMAD.MOV R10, RZ, RZ, -R10 ;  /* 0x000000ffff0a7224 */ /* 0x000fca00078e0a0a */
[----:B0-----:R-:W0:Y:S02]  /*0790*/  MUFU.RCP R7, R7 ;  /* 0x0000000700077308 */ /* 0x001e240000001000 */
[----:B0-----:R-:W-:Y:S01]  /*07a0*/  VIADD R4, R7, 0xffffffe ;  /* 0x0ffffffe07047836 */ /* 0x001fe20000000000 */
[----:B--2---:R-:W-:-:S05]  /*07b0*/  IABS R7, R12 ;  /* 0x0000000c00077213 */ /* 0x004fca0000000000 */
[----:B------:R0:W1:Y:S02]  /*07c0*/  F2I.FTZ.U32.TRUNC.NTZ R5, R4 ;  /* 0x0000000400057305 */ /* 0x000064000021f000 */
[----:B0-----:R-:W-:Y:S02]  /*07d0*/  IMAD.MOV.U32 R4, RZ, RZ, RZ ;  /* 0x000000ffff047224 */ /* 0x001fe400078e00ff */
[----:B-1----:R-:W-:-:S04]  /*07e0*/  IMAD.MOV R9, RZ, RZ, -R5 ;  /* 0x000000ffff097224 */ /* 0x002fc800078e0a05 */
[----:B------:R-:W-:-:S04]  /*07f0*/  IMAD R9, R9, R14, RZ ;  /* 0x0000000e09097224 */ /* 0x000fc800078e02ff */
[----:B------:R-:W-:Y:S02]  /*0800*/  IMAD.HI.U32 R5, R5, R9, R4 ;  /* 0x0000000905057227 */ /* 0x000fe400078e0004 */
[----:B------:R-:W0:Y:S04]  /*0810*/  I2F.RP R9, R16 ;  /* 0x0000001000097306 */ /* 0x000e280000209400 */
[----:B------:R-:W-:-:S04]  /*0820*/  IMAD.HI.U32 R4, R5, R7, RZ ;  /* 0x0000000705047227 */ /* 0x000fc800078e00ff */
[----:B------:R-:W-:Y:S01]  /*0830*/  IMAD R5, R4, R10, R7 ;  /* 0x0000000a04057224 */ /* 0x000fe200078e0207 */
[----:B------:R-:W-:-:S04]  /*0840*/  LOP3.LUT R7, R12, R11, RZ, 0x3c, !PT ;  /* 0x0000000b0c077212 */ /* 0x000fc800078e3cff */
[----:B------:R-:W-:Y:S01]  /*0850*/  ISETP.GT.U32.AND P1, PT, R14, R5, PT ;  /* 0x000000050e00720c */ /* 0x000fe20003f24070 */
[----:B0-----:R-:W0:Y:S01]  /*0860*/  MUFU.RCP R9, R9 ;  /* 0x0000000900097308 */ /* 0x001e220000001000 */
[----:B------:R-:W-:-:S11]  /*0870*/  ISETP.GE.AND P2, PT, R7, RZ, PT ;  /* 0x000000ff0700720c */ /* 0x000fd60003f46270 */
[----:B------:R-:W-:Y:S02]  /*0880*/  @!P1 IMAD.IADD R5, R5, 0x1, -R14 ;  /* 0x0000000105059824 */ /* 0x000fe400078e0a0e */
[----:B------:R-:W-:Y:S01]  /*0890*/  @!P1 VIADD R4, R4, 0x1 ;  /* 0x0000000104049836 */ /* 0x000fe20000000000 */
[----:B------:R-:W-:Y:S02]  /*08a0*/  ISETP.NE.AND P1, PT, R11, RZ, PT ;  /* 0x000000ff0b00720c */ /* 0x000fe40003f25270 */
[----:B------:R-:W-:Y:S01]  /*08b0*/  ISETP.GE.U32.AND P0, PT, R5, R14, PT ;  /* 0x0000000e0500720c */ /* 0x000fe20003f06070 */
[----:B0-----:R-:W-:-:S04]  /*08c0*/  VIADD R10, R9, 0xffffffe ;  /* 0x0ffffffe090a7836 */ /* 0x001fc80000000000 */
[----:B------:R-:W0:Y:S08]  /*08d0*/  F2I.FTZ.U32.TRUNC.NTZ R5, R10 ;  /* 0x0000000a00057305 */ /* 0x000e30000021f000 */
[----:B------:R-:W-:-:S04]  /*08e0*/  @P0 VIADD R4, R4, 0x1 ;  /* 0x0000000104040836 */ /* 0x000fc80000000000 */
[----:B------:R-:W-:Y:S02]  /*08f0*/  IMAD.MOV.U32 R20, RZ, RZ, R4 ;  /* 0x000000ffff147224 */ /* 0x000fe400078e0004 */
[----:B------:R-:W-:Y:S02]  /*0900*/  IMAD.MOV.U32 R4, RZ, RZ, RZ ;  /* 0x000000ffff047224 */ /* 0x000fe400078e00ff */
[----:B0-----:R-:W-:Y:S02]  /*0910*/  IMAD.MOV R7, RZ, RZ, -R5 ;  /* 0x000000ffff077224 */ /* 0x001fe400078e0a05 */
[----:B------:R-:W-:Y:S01]  /*0920*/  @!P2 IMAD.MOV R20, RZ, RZ, -R20 ;  /* 0x000000ffff14a224 */ /* 0x000fe200078e0a14 */
[----:B------:R-:W-:Y:S01]  /*0930*/  @!P1 LOP3.LUT R20, RZ, R11, RZ, 0x33, !PT ;  /* 0x0000000bff149212 */ /* 0x000fe200078e33ff */
[----:B------:R-:W-:-:S03]  /*0940*/  IMAD R7, R7, R16, RZ ;  /* 0x0000001007077224 */ /* 0x000fc600078e02ff */
[----:B------:R-:W-:Y:S01]  /*0950*/  IABS R9, R20 ;  /* 0x0000001400097213 */ /* 0x000fe20000000000 */
[----:B------:R-:W-:-:S04]  /*0960*/  IMAD.HI.U32 R4, R5, R7, R4 ;  /* 0x0000000705047227 */ /* 0x000fc800078e0004 */
[----:B------:R-:W-:Y:S02]  /*0970*/  IMAD.MOV.U32 R5, RZ, RZ, R9 ;  /* 0x000000ffff057224 */ /* 0x000fe400078e0009 */
[----:B------:R-:W0:Y:S02]  /*0980*/  I2F.RP R9, R17 ;  /* 0x0000001100097306 */ /* 0x000e240000209400 */
[----:B------:R-:W-:-:S04]  /*0990*/  IMAD.HI.U32 R4, R4, R5, RZ ;  /* 0x0000000504047227 */ /* 0x000fc800078e00ff */
[----:B------:R-:W-:-:S04]  /*09a0*/  IMAD.MOV R7, RZ, RZ, -R4 ;  /* 0x000000ffff077224 */ /* 0x000fc800078e0a04 */
        /* <DEDUP_REMOVED lines=9> */
[----:B0-----:R-:W-:Y:S01]  /*0a40*/  VIADD R10, R9, 0xffffffe ;  /* 0x0ffffffe090a7836 */ /* 0x001fe20000000000 */
[----:B------:R-:W0:Y:S03]  /*0a50*/  LDC R16, c[0x0][0x294] ;  /* 0x0000a500ff107b82 */ /* 0x000e260000000800 */
[----:B------:R-:W1:Y:S08]  /*0a60*/  F2I.FTZ.U32.TRUNC.NTZ R5, R10 ;  /* 0x0000000a00057305 */ /* 0x000e70000021f000 */
[----:B------:R-:W-:-:S04]  /*0a70*/  @P0 VIADD R4, R4, 0x1 ;  /* 0x0000000104040836 */ /* 0x000fc80000000000 */
[----:B------:R-:W-:Y:S02]  /*0a80*/  IMAD.MOV.U32 R19, RZ, RZ, R4 ;  /* 0x000000ffff137224 */ /* 0x000fe400078e0004 */
[----:B-1----:R-:W-:Y:S02]  /*0a90*/  IMAD.MOV R4, RZ, RZ, -R5 ;  /* 0x000000ffff047224 */ /* 0x002fe400078e0a05 */
[----:B------:R-:W-:Y:S01]  /*0aa0*/  @!P2 IMAD.MOV R19, RZ, RZ, -R19 ;  /* 0x000000ffff13a224 */ /* 0x000fe200078e0a13 */
[----:B------:R-:W-:Y:S01]  /*0ab0*/  @!P1 LOP3.LUT R19, RZ, R15, RZ, 0x33, !PT ;  /* 0x0000000fff139212 */ /* 0x000fe200078e33ff */
[----:B------:R-:W-:Y:S02]  /*0ac0*/  IMAD R7, R4, R17, RZ ;  /* 0x0000001104077224 */ /* 0x000fe400078e02ff */
[----:B------:R-:W-:Y:S01]  /*0ad0*/  IMAD.MOV.U32 R4, RZ, RZ, RZ ;  /* 0x000000ffff047224 */ /* 0x000fe200078e00ff */
[----:B------:R-:W-:Y:S01]  /*0ae0*/  IABS R9, R19 ;  /* 0x0000001300097213 */ /* 0x000fe20000000000 */
[----:B------:R-:W-:-:S02]  /*0af0*/  IMAD.MOV R14, RZ, RZ, -R19 ;  /* 0x000000ffff0e7224 */ /* 0x000fc400078e0a13 */
[----:B------:R-:W-:-:S04]  /*0b00*/  IMAD.HI.U32 R4, R5, R7, R4 ;  /* 0x0000000705047227 */ /* 0x000fc800078e0004 */
[----:B------:R-:W-:Y:S02]  /*0b10*/  IMAD.MOV.U32 R5, RZ, RZ, R9 ;  /* 0x000000ffff057224 */ /* 0x000fe400078e0009 */
[----:B------:R-:W-:Y:S02]  /*0b20*/  IMAD.MOV R9, RZ, RZ, -R20 ;  /* 0x000000ffff097224 */ /* 0x000fe400078e0a14 */
[----:B------:R-:W-:-:S04]  /*0b30*/  IMAD.HI.U32 R7, R4, R5, RZ ;  /* 0x0000000504077227 */ /* 0x000fc800078e00ff */
[----:B------:R-:W-:Y:S02]  /*0b40*/  IMAD.MOV R4, RZ, RZ, -R7 ;  /* 0x000000ffff047224 */ /* 0x000fe400078e0a07 */
[----:B------:R-:W-:Y:S02]  /*0b50*/  IMAD R11, R11, R9, R12 ;  /* 0x000000090b0b7224 */ /* 0x000fe400078e020c */
[----:B------:R-:W-:Y:S02]  /*0b60*/  IMAD R4, R17, R4, R5 ;  /* 0x0000000411047224 */ /* 0x000fe400078e0205 */
[----:B0-----:R-:W-:Y:S02]  /*0b70*/  VIADD R5, R16, 0x3f ;  /* 0x0000003f10057836 */ /* 0x001fe40000000000 */
[----:B------:R-:W-:Y:S01]  /*0b80*/  IMAD R9, R15, R14, R20 ;  /* 0x0000000e0f097224 */ /* 0x000fe200078e0214 */
[----:B------:R-:W-:Y:S02]  /*0b90*/  ISETP.GT.U32.AND P1, PT, R17, R4, PT ;  /* 0x000000041100720c */ /* 0x000fe40003f24070 */
[----:B------:R-:W-:-:S04]  /*0ba0*/  SHF.R.S32.HI R10, RZ, 0x1f, R5 ;  /* 0x0000001fff0a7819 */ /* 0x000fc80000011405 */
[----:B------:R-:W-:-:S04]  /*0bb0*/  LEA.HI R10, R10, R5, RZ, 0x6 ;  /* 0x000000050a0a7211 */ /* 0x000fc800078f30ff */
[----:B------:R-:W-:-:S03]  /*0bc0*/  SHF.R.S32.HI R10, RZ, 0x6, R10 ;  /* 0x00000006ff0a7819 */ /* 0x000fc6000001140a */
[----:B------:R-:W-:Y:S02]  /*0bd0*/  @!P1 IMAD.IADD R4, R4, 0x1, -R17 ;  /* 0x0000000104049824 */ /* 0x000fe400078e0a11 */
[----:B------:R-:W-:Y:S01]  /*0be0*/  @!P1 VIADD R7, R7, 0x1 ;  /* 0x0000000107079836 */ /* 0x000fe20000000000 */
[----:B------:R-:W-:Y:S02]  /*0bf0*/  ISETP.NE.AND P1, PT, R18, RZ, PT ;  /* 0x000000ff1200720c */ /* 0x000fe40003f25270 */
[----:B------:R-:W-:Y:S02]  /*0c00*/  ISETP.GE.U32.AND P0, PT, R4, R17, PT ;  /* 0x000000110400720c */ /* 0x000fe40003f06070 */
[----:B------:R-:W-:-:S04]  /*0c10*/  LOP3.LUT R4, R19, R18, RZ, 0x3c, !PT ;  /* 0x0000001213047212 */ /* 0x000fc800078e3cff */
[----:B------:R-:W-:Y:S02]  /*0c20*/  ISETP.GE.AND P2, PT, R4, RZ, PT ;  /* 0x000000ff0400720c */ /* 0x000fe40003f46270 */
[----:B------:R-:W0:Y:S05]  /*0c30*/  S2R R4, SR_CTAID.X ;  /* 0x0000000000047919 */ /* 0x000e2a0000002500 */
[----:B------:R-:W-:Y:S01]  /*0c40*/  @P0 VIADD R7, R7, 0x1 ;  /* 0x0000000107070836 */ /* 0x000fe20000000000 */
[----:B------:R-:W-:-:S05]  /*0c50*/  ISETP.NE.AND P0, PT, R8, RZ, PT ;  /* 0x000000ff0800720c */ /* 0x000fca0003f05270 */
[----:B------:R-:W-:Y:S01]  /*0c60*/  @!P2 IMAD.MOV R7, RZ, RZ, -R7 ;  /* 0x000000ffff07a224 */ /* 0x000fe200078e0a07 */
[----:B------:R-:W-:-:S05]  /*0c70*/  @!P1 LOP3.LUT R7, RZ, R18, RZ, 0x33, !PT ;  /* 0x00000012ff079212 */ /* 0x000fca00078e33ff */
[----:B------:R-:W-:-:S04]  /*0c80*/  IMAD.MOV R17, RZ, RZ, -R7 ;  /* 0x000000ffff117224 */ /* 0x000fc800078e0a07 */
[----:B------:R-:W-:Y:S01]  /*0c90*/  IMAD R12, R18, R17, R19 ;  /* 0x00000011120c7224 */ /* 0x000fe200078e0213 */
[----:B------:R-:W-:Y:S06]  /*0ca0*/  @!P0 BRA `(.L_x_10) ;  /* 0x0000005400008947 */ /* 0x000fec0003800000 */
[----:B------:R-:W-:-:S13]  /*0cb0*/  ISETP.NE.AND P0, PT, R8, 0x1, PT ;  /* 0x000000010800780c */ /* 0x000fda0003f05270 */
[----:B------:R-:W-:Y:S05]  /*0cc0*/  @P0 EXIT ;  /* 0x000000000000094d */ /* 0x000fea0003800000 */
[----:B------:R-:W-:Y:S01]  /*0cd0*/  ISETP.GE.AND P0, PT, R16, 0x1, PT ;  /* 0x000000011000780c */ /* 0x000fe20003f06270 */
[----:B------:R-:W-:Y:S01]  /*0ce0*/  UMOV UR4, URZ ;  /* 0x0000003f00047c82 */ /* 0x000fe20008000000 */
[----:B------:R-:W-:Y:S02]  /*0cf0*/  CS2R R86, SRZ ;  /* 0x0000000000567805 */ /* 0x000fe4000001ff00 */
[----:B------:R-:W-:Y:S02]  /*0d00*/  CS2R R24, SRZ ;  /* 0x0000000000187805 */ /* 0x000fe4000001ff00 */
[----:B------:R-:W-:Y:S02]  /*0d10*/  CS2R R26, SRZ ;  /* 0x00000000001a7805 */ /* 0x000fe4000001ff00 */
[----:B------:R-:W-:Y:S02]  /*0d20*/  CS2R R28, SRZ ;  /* 0x00000000001c7805 */ /* 0x000fe4000001ff00 */
[----:B------:R-:W-:-:S02]  /*0d30*/  CS2R R30, SRZ ;  /* 0x00000000001e7805 */ /* 0x000fc4000001ff00 */
[----:B------:R-:W-:Y:S02]  /*0d40*/  CS2R R32, SRZ ;  /* 0x0000000000207805 */ /* 0x000fe4000001ff00 */
        /* <DEDUP_REMOVED lines=25> */
[----:B------:R-:W-:Y:S01]  /*0ee0*/  CS2R R84, SRZ ;  /* 0x0000000000547805 */ /* 0x000fe2000001ff00 */
[----:B------:R-:W-:Y:S06]  /*0ef0*/  @!P0 BRA `(.L_x_11) ;  /* 0x0000000000a48947 */ /* 0x000fec0003800000 */
[----:B------:R-:W-:-:S04]  /*0f00*/  LOP3.LUT R3, R2, 0x1, RZ, 0xfc, !PT ;  /* 0x0000000102037812 */ /* 0x000fc800078efcff */
[----:B------:R-:W-:-:S13]  /*0f10*/  ISETP.NE.AND P0, PT, R3, 0x3, PT ;  /* 0x000000030300780c */ /* 0x000fda0003f05270 */
[----:B------:R-:W-:Y:S05]  /*0f20*/  @!P0 BRA `(.L_x_12) ;  /* 0x0000000000048947 */ /* 0x000fea0003800000 */
[----:B------:R-:W-:Y:S01]  /*0f30*/  BPT.TRAP 0x1 ;  /* 0x000000040000795c */ /* 0x000fe20000300000 */
.L_x_12:
[----:B------:R-:W1:Y:S01]  /*0f40*/  S2UR UR5, SR_CgaCtaId ;  /* 0x00000000000579c3 */ /* 0x000e620000008800 */
[----:B------:R-:W-:Y:S01]  /*0f50*/  SHF.L.U32 R3, RZ, 0x1f, RZ ;  /* 0x0000001fff037819 */ /* 0x000fe200000006ff */
[----:B------:R-:W-:Y:S02]  /*0f60*/  UMOV UR4, 0x400 ;  /* 0x0000040000047882 */ /* 0x000fe40000000000 */
[----:B-1----:R-:W-:-:S12]  /*0f70*/  ULEA UR6, UR5, UR4, 0x18 ;  /* 0x0000000405067291 */ /* 0x002fd8000f8ec03f */
.L_x_13:
[----:B0-----:R-:W-:-:S04]  /*0f80*/  IMAD.U32 R4, RZ, RZ, UR6 ;  /* 0x00000006ff047e24 */ /* 0x001fc8000f8e00ff */
[----:B------:R0:W1:Y:S03]  /*0f90*/  SYNCS.PHASECHK.TRANS64.TRYWAIT P0, [R4+URZ+0x36000], R3 ;  /* 0x03600003040075a7 */ /* 0x000066000800017f */
[----:B-1----:R-:W-:Y:S05]  /*0fa0*/  @!P0 NANOSLEEP.SYNCS 0x989680 ;  /* 0x009896800000895d */ /* 0x002fea0003900000 */
[----:B------:R-:W1:Y:S02]  /*0fb0*/  @!P0 SYNCS.PHASECHK.TRANS64 P0, [R4+URZ+0x36000], R3 ;  /* 0x03600003040085a7 */ /* 0x000e64000800007f */
[----:B-1----:R-:W-:Y:S05]  /*0fc0*/  @!P0 BRA `(.L_x_13) ;  /* 0xfffffffc00ec8947 */ /* 0x002fea000383ffff */
[----:B------:R-:W-:Y:S01]  /*0fd0*/  UIADD3 UR4, UR6, 0x12000, URZ ;  /* 0x0001200006047890 */ /* 0x000fe2000fffe03f */
[----:B------:R-:W-:Y:S01]  /*0fe0*/  WARPGROUP.ARRIVE ;  /* 0x00000000000079c5 */ /* 0x000fe20000000000 */
[----:B------:R-:W-:Y:S02]  /*0ff0*/  UMOV UR7, 0x40000040 ;  /* 0x4000004000077882 */ /* 0x000fe40000000000 */
[----:B------:R-:W-:Y:S02]  /*1000*/  USHF.R.U32.HI UR5, URZ, 0x4, UR4 ;  /* 0x000000043f057899 */ /* 0x000fe40008011604 */
[----:B------:R-:W-:Y:S02]  /*1010*/  USHF.R.U32.HI UR4, URZ, 0x4, UR6 ;  /* 0x000000043f047899 */ /* 0x000fe40008011606 */
[----:B------:R-:W-:Y:S02]  /*1020*/  ULOP3.LUT UR5, UR5, 0x3fff, URZ, 0xc0, !UPT ;  /* 0x00003fff05057892 */ /* 0x000fe4000f8ec03f */
[----:B------:R-:W-:-:S02]  /*1030*/  ULOP3.LUT UR8, UR4, 0x3fff, URZ, 0xc0, !UPT ;  /* 0x00003fff04087892 */ /* 0x000fc4000f8ec03f */
[----:B------:R-:W-:-:S03]  /*1040*/  ULOP3.LUT UR9, UR5, 0x2000000, URZ, 0xfc, !UPT ;  /* 0x0200000005097892 */ /* 0x000fc6000f8efc3f */
[----:B------:R-:W-:Y:S02]  /*1050*/  UMOV UR5, 0x40000040 ;  /* 0x4000004000057882 */ /* 0x000fe40000000000 */
[----:B------:R-:W-:Y:S02]  /*1060*/  UMOV UR4, UR8 ;  /* 0x0000000800047c82 */ /* 0x000fe40008000000 */
[----:B------:R-:W-:Y:S02]  /*1070*/  UMOV UR6, UR9 ;  /* 0x0000000900067c82 */ /* 0x000fe40008000000 */
[----:B------:R-:W-:Y:S01]  /*1080*/  HGMMA.64x128x16.F32.BF16 R24, gdesc[UR4].tnspA.tnspB, RZ, !UPT ;  /* 0x61e00000041879f0 */ /* 0x000fe2000c7018ff */
[----:B------:R-:W-:Y:S02]  /*1090*/  UIADD3 UR4, UR8, 0x80, URZ ;  /* 0x0000008008047890 */ /* 0x000fe4000fffe03f */
[----:B------:R-:W-:Y:S01]  /*10a0*/  UIADD3 UR6, UR9, 0x80, URZ ;  /* 0x0000008009067890 */ /* 0x000fe2000fffe03f */
[----:B------:R-:W-:Y:S01]  /*10b0*/  UMOV UR5, 0x40000040 ;  /* 0x4000004000057882 */ /* 0x000fe20000000000 */
[----:B------:R-:W-:-:S07]  /*10c0*/  UMOV UR7, 0x40000040 ;  /* 0x4000004000077882 */ /* 0x000fce0000000000 */
[----:B------:R-:W-:Y:S01]  /*10d0*/  HGMMA.64x128x16.F32.BF16 R24, gdesc[UR4].tnspA.tnspB, R24 ;  /* 0x61e00000041879f0 */ /* 0x000fe20008701818 */
        /* <DEDUP_REMOVED lines=9> */
[----:B------:R-:W-:Y:S01]  /*1170*/  HGMMA.64x128x16.F32.BF16 R24, gdesc[UR4].tnspA.tnspB, R24, gsb0 ;  /* 0x61e00000041879f0 */ /* 0x000fe20008001818 */
[----:B------:R-:W-:-:S05]  /*1180*/  UMOV UR4, 0x1 ;  /* 0x0000000100047882 */ /* 0x000fca0000000000 */
.L_x_11:
[----:B0-----:R-:W-:-:S05]  /*1190*/  VIMNMX R3, R10, 0x1, PT ;  /* 0x000000010a037848 */ /* 0x001fca0003fe0100 */
[----:B------:R-:W-:-:S05]  /*11a0*/  IMAD.IADD R3, R10, 0x1, -R3 ;  /* 0x000000010a037824 */ /* 0x000fca00078e0a03 */
[----:B------:R-:W-:-:S13]  /*11b0*/  ISETP.GE.AND P0, PT, R3, 0x1, PT ;  /* 0x000000010300780c */ /* 0x000fda0003f06270 */
[----:B------:R-:W-:Y:S05]  /*11c0*/  @!P0 BRA `(.L_x_14) ;  /* 0x0000000400148947 */ /* 0x000fea0003800000 */
[----:B------:R-:W0:Y:S01]  /*11d0*/  S2UR UR6, SR_CgaCtaId ;  /* 0x00000000000679c3 */ /* 0x000e220000008800 */
[----:B------:R-:W-:Y:S01]  /*11e0*/  UMOV UR5, 0x400 ;  /* 0x0000040000057882 */ /* 0x000fe20000000000 */
[----:B------:R-:W-:Y:S01]  /*11f0*/  LOP3.LUT R13, R2, 0x1, RZ, 0xfc, !PT ;  /* 0x00000001020d7812 */ /* 0x000fe200078efcff */
[----:B------:R-:W-:Y:S01]  /*1200*/  IMAD.MOV.U32 R10, RZ, RZ, RZ ;  /* 0x000000ffff0a7224 */ /* 0x000fe200078e00ff */
[----:B------:R-:W-:Y:S01]  /*1210*/  UISETP.NE.U32.AND UP0, UPT, UR4, URZ, UPT ;  /* 0x0000003f0400728c */ /* 0x000fe2000bf05070 */
[----:B------:R-:W-:Y:S01]  /*1220*/  IMAD.MOV.U32 R4, RZ, RZ, R3 ;  /* 0x000000ffff047224 */ /* 0x000fe200078e0003 */
[----:B0-----:R-:W-:-:S04]  /*1230*/  ULEA UR14, UR6, UR5, 0x18 ;  /* 0x00000005060e7291 */ /* 0x001fc8000f8ec03f */
[----:B------:R-:W-:-:S04]  /*1240*/  UIADD3 UR5, UR14, 0x12000, URZ ;  /* 0x000120000e057890 */ /* 0x000fc8000fffe03f */
[----:B------:R-:W-:Y:S02]  /*1250*/  USHF.R.U32.HI UR6, URZ, 0x4, UR5 ;  /* 0x000000043f067899 */ /* 0x000fe40008011605 */
[----:B------:R-:W-:Y:S02]  /*1260*/  USHF.R.U32.HI UR5, URZ, 0x4, UR14 ;  /* 0x000000043f057899 */ /* 0x000fe4000801160e */
[----:B------:R-:W-:Y:S02]  /*1270*/  ULOP3.LUT UR6, UR6, 0x3fff, URZ, 0xc0, !UPT ;  /* 0x00003fff06067892 */ /* 0x000fe4000f8ec03f */
[----:B------:R-:W-:Y:S02]  /*1280*/  ULOP3.LUT UR15, UR5, 0x3fff, URZ, 0xc0, !UPT ;  /* 0x00003fff050f7892 */ /* 0x000fe4000f8ec03f */
[----:B------:R-:W-:Y:S01]  /*1290*/  ULOP3.LUT UR16, UR6, 0x2000000, URZ, 0xfc, !UPT ;  /* 0x0200000006107892 */ /* 0x000fe2000f8efc3f */
[----:B------:R-:W-:-:S11]  /*12a0*/  UMOV UR5, URZ ;  /* 0x0000003f00057c82 */ /* 0x000fd60008000000 */
.L_x_19:
[----:B------:R-:W-:-:S13]  /*12b0*/  ISETP.NE.AND P1, PT, R13, 0x3, PT ;  /* 0x000000030d00780c */ /* 0x000fda0003f25270 */
[----:B0-----:R-:W-:Y:S05]  /*12c0*/  @!P1 BRA `(.L_x_15) ;  /* 0x0000000000049947 */ /* 0x001fea0003800000 */
[----:B------:R-:W-:Y:S01]  /*12d0*/  BPT.TRAP 0x1 ;  /* 0x000000040000795c */ /* 0x000fe20000300000 */
.L_x_15:
[----:B------:R-:W-:Y:S01]  /*12e0*/  SHF.L.U32 R5, R10, 0x1f, RZ ;  /* 0x0000001f0a057819 */ /* 0x000fe200000006ff */
[----:B------:R-:W-:-:S12]  /*12f0*/  ULEA UR6, UR4, UR14, 0x3 ;  /* 0x0000000e04067291 */ /* 0x000fd8000f8e183f */
.L_x_16:
[----:B0-----:R-:W-:-:S04]  /*1300*/  IMAD.U32 R8, RZ, RZ, UR6 ;  /* 0x00000006ff087e24 */ /* 0x001fc8000f8e00ff */
[----:B------:R0:W1:Y:S03]  /*1310*/  SYNCS.PHASECHK.TRANS64.TRYWAIT P0, [R8+URZ+0x36000], R5 ;  /* 0x03600005080075a7 */ /* 0x000066000800017f */
[----:B-1----:R-:W-:Y:S05]  /*1320*/  @!P0 NANOSLEEP.SYNCS 0x989680 ;  /* 0x009896800000895d */ /* 0x002fea0003900000 */
[----:B------:R-:W1:Y:S02]  /*1330*/  @!P0 SYNCS.PHASECHK.TRANS64 P0, [R8+URZ+0x36000], R5 ;  /* 0x03600005080085a7 */ /* 0x000e64000800007f */
[----:B-1----:R-:W-:Y:S05]  /*1340*/  @!P0 BRA `(.L_x_16) ;  /* 0xfffffffc00ec8947 */ /* 0x002fea000383ffff */
[----:B------:R-:W-:Y:S01]  /*1350*/  ULEA UR6, UR4, UR15, 0x9 ;  /* 0x0000000f04067291 */ /* 0x000fe2000f8e483f */
[----:B------:R-:W-:Y:S01]  /*1360*/  WARPGROUP.ARRIVE ;  /* 0x00000000000079c5 */ /* 0x000fe20000000000 */
[----:B------:R-:W-:Y:S01]  /*1370*/  ULEA UR7, UR4, UR16, 0xa ;  /* 0x0000001004077291 */ /* 0x000fe2000f8e503f */
[----:B------:R-:W-:Y:S01]  /*1380*/  UMOV UR9, 0x40000040 ;  /* 0x4000004000097882 */ /* 0x000fe20000000000 */
[----:B------:R-:W-:-:S03]  /*1390*/  UMOV UR11, 0x40000040 ;  /* 0x40000040000b7882 */ /* 0x000fc60000000000 */
[----:B------:R-:W-:Y:S02]  /*13a0*/  UMOV UR8, UR6 ;  /* 0x0000000600087c82 */ /* 0x000fe40008000000 */
[----:B------:R-:W-:Y:S02]  /*13b0*/  UMOV UR10, UR7 ;  /* 0x00000007000a7c82 */ /* 0x000fe40008000000 */
[----:B------:R-:W-:Y:S01]  /*13c0*/  HGMMA.64x128x16.F32.BF16 R24, gdesc[UR8].tnspA.tnspB, R24, UP0 ;  /* 0x61e00000081879f0 */ /* 0x000fe2000bf01818 */
        /* <DEDUP_REMOVED lines=14> */
[----:B------:R-:W-:Y:S03]  /*14b0*/  HGMMA.64x128x16.F32.BF16 R24, gdesc[UR8].tnspA.tnspB, R24, gsb0 ;  /* 0x61e00000081879f0 */ /* 0x000fe60008001818 */
[----:B------:R-:W-:Y:S02]  /*14c0*/  WARPGROUP.DEPBAR.LE gsb0, 0x1 ;  /* 0x00008000000079c5 */ /* 0x000fe40000010100 */
[----:B------:R-:W-:Y:S05]  /*14d0*/  @!P1 BRA `(.L_x_17) ;  /* 0x0000000000049947 */ /* 0x000fea0003800000 */
[----:B------:R-:W-:Y:S01]  /*14e0*/  BPT.TRAP 0x1 ;  /* 0x000000040000795c */ /* 0x000fe20000300000 */
.L_x_17:
[----:B------:R-:W-:Y:S01]  /*14f0*/  ULEA UR6, UR5, UR14, 0x3 ;  /* 0x0000000e05067291 */ /* 0x000fe2000f8e183f */
[----:B------:R-:W-:-:S03]  /*1500*/  ISETP.GT.U32.AND P0, PT, R2, 0x1, PT ;  /* 0x000000010200780c */ /* 0x000fc60003f04070 */
[----:B------:R-:W-:-:S04]  /*1510*/  UIADD3 UR6, UR6, 0x36048, URZ ;  /* 0x0003604806067890 */ /* 0x000fc8000fffe03f */
[----:B------:R-:W-:-:S09]  /*1520*/  UPRMT UR6, URZ, 0x654, UR6 ;  /* 0x000006543f067896 */ /* 0x000fd20008000006 */
[----:B------:R-:W-:Y:S01]  /*1530*/  SYNCS.ARRIVE.TRANS64.RED.A1T0 RZ, [UR6], RZ ;  /* 0x000000ffffff79a7 */ /* 0x000fe20008100406 */
[----:B------:R-:W-:Y:S05]  /*1540*/  @P0 BRA `(.L_x_18) ;  /* 0x0000000000040947 */ /* 0x000fea0003800000 */
[----:B------:R-:W-:Y:S01]  /*1550*/  BPT.TRAP 0x1 ;  /* 0x000000040000795c */ /* 0x000fe20000300000 */
.L_x_18:
[----:B------:R-:W-:Y:S01]  /*1560*/  UIADD3 UR4, UR4, 0x1, URZ ;  /* 0x0000000104047890 */ /* 0x000fe2000fffe03f */
[C---:B------:R-:W-:Y:S01]  /*1570*/  ISETP.GT.AND P0, PT, R4.reuse, 0x1, PT ;  /* 0x000000010400780c */ /* 0x040fe20003f04270 */
[----:B------:R-:W-:Y:S01]  /*1580*/  UIADD3 UR5, UR5, 0x1, URZ ;  /* 0x0000000105057890 */ /* 0x000fe2000fffe03f */
[----:B------:R-:W-:Y:S01]  /*1590*/  VIADD R4, R4, 0xffffffff ;  /* 0xffffffff04047836 */ /* 0x000fe20000000000 */
[----:B------:R-:W-:Y:S02]  /*15a0*/  UISETP.NE.AND UP0, UPT, UR4, 0x9, UPT ;  /* 0x000000090400788c */ /* 0x000fe4000bf05270 */
[----:B------:R-:W-:Y:S02]  /*15b0*/  UISETP.NE.AND UP1, UPT, UR5, 0x9, UPT ;  /* 0x000000090500788c */ /* 0x000fe4000bf25270 */
[----:B------:R-:W-:Y:S02]  /*15c0*/  USEL UR6, URZ, 0x1, UP0 ;  /* 0x000000013f067887 */ /* 0x000fe40008000000 */
[----:B------:R-:W-:-:S02]  /*15d0*/  USEL UR4, UR4, URZ, UP0 ;  /* 0x0000003f04047287 */ /* 0x000fc40008000000 */
[----:B------:R-:W-:Y:S02]  /*15e0*/  USEL UR5, UR5, URZ, UP1 ;  /* 0x0000003f05057287 */ /* 0x000fe40008800000 */
[----:B------:R-:W-:Y:S01]  /*15f0*/  UPLOP3.LUT UP0, UPT, UPT, UPT, UPT, 0x80, 0x0 ;  /* 0x000000000000789c */ /* 0x000fe20003f0f070 */
[----:B------:R-:W-:Y:S01]  /*1600*/  LOP3.LUT R10, R10, UR6, RZ, 0x3c, !PT ;  /* 0x000000060a0a7c12 */ /* 0x000fe2000f8e3cff */
[----:B------:R-:W-:Y:S09]  /*1610*/  @P0 BRA `(.L_x_19) ;  /* 0xfffffffc00240947 */ /* 0x000ff2000383ffff */
.L_x_14:
[----:B------:R-:W1:Y:S01]  /*1620*/  LDC R4, c[0x0][0x294] ;  /* 0x0000a500ff047b82 */ /* 0x000e620000000800 */
[----:B------:R-:W-:Y:S02]  /*1630*/  WARPGROUP.DEPBAR.LE gsb0, 0x0 ;  /* 0x00008000000079c5 */ /* 0x000fe40000010000 */
[----:B-1----:R-:W-:-:S13]  /*1640*/  ISETP.GE.AND P0, PT, R4, 0x1, PT ;  /* 0x000000010400780c */ /* 0x002fda0003f06270 */
[----:B------:R-:W-:Y:S05]  /*1650*/  @!P0 BRA `(.L_x_20) ;  /* 0x0000000000448947 */ /* 0x000fea0003800000 */
[----:B------:R-:W-:-:S04]  /*1660*/  LOP3.LUT R4, R2, 0x1, RZ, 0xfc, !PT ;  /* 0x0000000102047812 */ /* 0x000fc800078efcff */
[----:B------:R-:W-:-:S13]  /*1670*/  ISETP.NE.AND P0, PT, R4, 0x3, PT ;  /* 0x000000030400780c */ /* 0x000fda0003f05270 */
[----:B------:R-:W-:Y:S05]  /*1680*/  @!P0 BRA `(.L_x_21) ;  /* 0x0000000000048947 */ /* 0x000fea0003800000 */
[----:B------:R-:W-:Y:S01]  /*1690*/  BPT.TRAP 0x1 ;  /* 0x000000040000795c */ /* 0x000fe20000300000 */
.L_x_21:
[----:B0-----:R-:W0:Y:S01]  /*16a0*/  S2R R8, SR_CgaCtaId ;  /* 0x0000000000087919 */ /* 0x001e220000008800 */
[----:B------:R-:W-:Y:S01]  /*16b0*/  IMAD.WIDE.U32 R4, R3, 0x38e38e39, RZ ;  /* 0x38e38e3903047825 */ /* 0x000fe200078e00ff */
[----:B------:R-:W-:-:S04]  /*16c0*/  ISETP.GT.U32.AND P0, PT, R2, 0x1, PT ;  /* 0x000000010200780c */ /* 0x000fc80003f04070 */
[----:B------:R-:W-:Y:S02]  /*16d0*/  SHF.R.U32.HI R4, RZ, 0x1, R5 ;  /* 0x00000001ff047819 */ /* 0x000fe40000011605 */
[----:B------:R-:W-:-:S03]  /*16e0*/  MOV R5, 0x400 ;  /* 0x0000040000057802 */ /* 0x000fc60000000f00 */
[----:B------:R-:W-:Y:S01]  /*16f0*/  IMAD R3, R4, -0x9, R3 ;  /* 0xfffffff704037824 */ /* 0x000fe200078e0203 */
[----:B0-----:R-:W-:-:S05]  /*1700*/  LEA R8, R8, R5, 0x18 ;  /* 0x0000000508087211 */ /* 0x001fca00078ec0ff */
[----:B------:R-:W-:-:S04]  /*1710*/  IMAD R3, R3, 0x8, R8 ;  /* 0x0000000803037824 */ /* 0x000fc800078e0208 */
[----:B------:R-:W-:-:S05]  /*1720*/  VIADD R3, R3, 0x36048 ;  /* 0x0003604803037836 */ /* 0x000fca0000000000 */
[----:B------:R-:W-:-:S04]  /*1730*/  PRMT R3, RZ, 0x654, R3 ;  /* 0x00000654ff037816 */ /* 0x000fc80000000003 */
[----:B------:R1:W-:Y:S01]  /*1740*/  SYNCS.ARRIVE.TRANS64.RED.A1T0 RZ, [R3+URZ], RZ ;  /* 0x000000ff03ff79a7 */ /* 0x0003e2000810043f */
[----:B------:R-:W-:Y:S05]  /*1750*/  @P0 BRA `(.L_x_20) ;  /* 0x0000000000040947 */ /* 0x000fea0003800000 */
[----:B------:R-:W-:Y:S01]  /*1760*/  BPT.TRAP 0x1 ;  /* 0x000000040000795c */ /* 0x000fe20000300000 */
.L_x_20:
[----:B-1----:R-:W1:Y:S01]  /*1770*/  S2R R3, SR_TID.X ;  /* 0x0000000000037919 */ /* 0x002e620000002100 */
[----:B------:R-:W2:Y:S01]  /*1780*/  LDC.64 R14, c[0x0][0x280] ;  /* 0x0000a000ff0e7b82 */ /* 0x000ea20000000a00 */
[----:B------:R-:W4:Y:S07]  /*1790*/  S2R R13, SR_CTAID.X ;  /* 0x00000000000d7919 */ /* 0x000f2e0000002500 */
[----:B------:R-:W0:Y:S01]  /*17a0*/  LDC.64 R16, c[0x0][0x658] ;  /* 0x00019600ff107b82 */ /* 0x000e220000000a00 */
[----:B-1----:R-:W-:-:S04]  /*17b0*/  SHF.R.S32.HI R2, RZ, 0x1f, R3 ;  /* 0x0000001fff027819 */ /* 0x002fc80000011403 */
[----:B------:R-:W-:Y:S01]  /*17c0*/  LEA.HI R2, R2, R3, RZ, 0x7 ;  /* 0x0000000302027211 */ /* 0x000fe200078f38ff */
[----:B----4-:R-:W-:-:S03]  /*17d0*/  IMAD.SHL.U32 R10, R13, 0x40, RZ ;  /* 0x000000400d0a7824 */ /* 0x010fc600078e00ff */
[----:B------:R-:W-:Y:S02]  /*17e0*/  LOP3.LUT R2, R2, 0xffffff80, RZ, 0xc0, !PT ;  /* 0xffffff8002027812 */ /* 0x000fe400078ec0ff */
[----:B--2---:R-:W-:-:S03]  /*17f0*/  ISETP.GE.AND P0, PT, R10, R14, PT ;  /* 0x0000000e0a00720c */ /* 0x004fc60003f06270 */
[----:B------:R-:W-:-:S05]  /*1800*/  IMAD.IADD R2, R3, 0x1, -R2 ;  /* 0x0000000103027824 */ /* 0x000fca00078e0a02 */
[----:B------:R-:W-:-:S04]  /*1810*/  SHF.R.S32.HI R3, RZ, 0x1f, R2 ;  /* 0x0000001fff037819 */ /* 0x000fc80000011402 */
[----:B------:R-:W-:-:S04]  /*1820*/  LEA.HI R4, R3, R2, RZ, 0x2 ;  /* 0x0000000203047211 */ /* 0x000fc800078f10ff */
[--C-:B------:R-:W-:Y:S02]  /*1830*/  SHF.R.S32.HI R18, RZ, 0x2, R4.reuse ;  /* 0x00000002ff127819 */ /* 0x100fe40000011404 */
[----:B0-----:R-:W-:-:S04]  /*1840*/  SHF.R.S32.HI R5, RZ, 0x1f, R4 ;  /* 0x0000001fff057819 */ /* 0x001fc80000011404 */
[----:B------:R-:W-:-:S04]  /*1850*/  LEA.HI R5, R5, R18, RZ, 0x3 ;  /* 0x0000001205057211 */ /* 0x000fc800078f18ff */
[----:B------:R-:W-:-:S05]  /*1860*/  LOP3.LUT R5, R5, 0xfffffff8, RZ, 0xc0, !PT ;  /* 0xfffffff805057812 */ /* 0x000fca00078ec0ff */
[----:B------:R-:W-:Y:S01]  /*1870*/  IMAD.IADD R18, R18, 0x1, -R5 ;  /* 0x0000000112127824 */ /* 0x000fe200078e0a05 */
[----:B------:R-:W-:Y:S02]  /*1880*/  LEA.HI R5, R3, R2, RZ, 0x5 ;  /* 0x0000000203057211 */ /* 0x000fe400078f28ff */
[----:B------:R-:W-:Y:S02]  /*1890*/  LOP3.LUT R3, R4, 0xfffffffc, RZ, 0xc0, !PT ;  /* 0xfffffffc04037812 */ /* 0x000fe400078ec0ff */
[----:B------:R-:W-:Y:S02]  /*18a0*/  SHF.R.S32.HI R19, RZ, 0x1f, R18 ;  /* 0x0000001fff137819 */ /* 0x000fe40000011412 */
[----:B------:R-:W-:Y:S01]  /*18b0*/  SHF.R.S32.HI R23, RZ, 0x5, R5 ;  /* 0x00000005ff177819 */ /* 0x000fe20000011405 */
[----:B------:R-:W-:-:S04]  /*18c0*/  IMAD.IADD R8, R2, 0x1, -R3 ;  /* 0x0000000102087824 */ /* 0x000fc800078e0a03 */
[----:B------:R-:W-:-:S04]  /*18d0*/  IMAD.WIDE R4, R23, 0x10, R18 ;  /* 0x0000001017047825 */ /* 0x000fc800078e0212 */
[----:B------:R-:W-:Y:S02]  /*18e0*/  IMAD.SHL.U32 R2, R8, 0x2, RZ ;  /* 0x0000000208027824 */ /* 0x000fe400078e00ff */
[----:B------:R-:W-:-:S03]  /*18f0*/  IMAD.WIDE R4, R13, 0x40, R4 ;  /* 0x000000400d047825 */ /* 0x000fc600078e0204 */
[----:B------:R-:W-:Y:S01]  /*1900*/  SHF.R.S32.HI R3, RZ, 0x1f, R2 ;  /* 0x0000001fff037819 */ /* 0x000fe20000011402 */
[----:B------:R-:W-:Y:S06]  /*1910*/  @P0 EXIT ;  /* 0x000000000000094d */ /* 0x000fec0003800000 */
[----:B------:R-:W-:Y:S01]  /*1920*/  ULDC UR4, c[0x0][0x288] ;  /* 0x0000a20000047ab9 */ /* 0x000fe20000000800 */
[----:B------:R-:W-:Y:S01]  /*1930*/  IMAD.SHL.U32 R11, R11, 0x80, RZ ;  /* 0x000000800b0b7824 */ /* 0x000fe200078e00ff */
[----:B------:R-:W-:Y:S01]  /*1940*/  ISETP.GE.AND P0, PT, R9, UR4, PT ;  /* 0x0000000409007c0c */ /* 0x000fe2000bf06270 */
[-C--:B------:R-:W-:Y:S01]  /*1950*/  IMAD.WIDE.U32 R20, R4, R16.reuse, R2 ;  /* 0x0000001004147225 */ /* 0x080fe200078e0002 */
[----:B------:R-:W-:Y:S01]  /*1960*/  SHF.R.S32.HI R90, RZ, 0x1f, R9 ;  /* 0x0000001fff5a7819 */ /* 0x000fe20000011409 */
[----:B------:R-:W-:Y:S01]  /*1970*/  ULDC.64 UR4, c[0x0][0x660] ;  /* 0x0001980000047ab9 */ /* 0x000fe20000000a00 */
[----:B------:R-:W-:Y:S01]  /*1980*/  ISETP.GE.OR P0, PT, R11, R15, P0 ;  /* 0x0000000f0b00720c */ /* 0x000fe20000706670 */
[----:B------:R-:W-:Y:S01]  /*1990*/  IMAD R22, R5, R16, RZ ;  /* 0x0000001005167224 */ /* 0x000fe200078e02ff */
[----:B------:R-:W-:Y:S01]  /*19a0*/  SHF.R.S32.HI R13, RZ, 0x1f, R11 ;  /* 0x0000001fff0d7819 */ /* 0x000fe2000001140b */
[----:B------:R-:W-:Y:S01]  /*19b0*/  IMAD R88, R90, UR4, RZ ;  /* 0x000000045a587c24 */ /* 0x000fe2000f8e02ff */
[----:B------:R-:W-:Y:S01]  /*19c0*/  IADD3 R20, P1, R11, R20, RZ ;  /* 0x000000140b147210 */ /* 0x000fe20007f3e0ff */
[----:B------:R-:W-:-:S05]  /*19d0*/  IMAD R22, R4, R17, R22 ;  /* 0x0000001104167224 */ /* 0x000fca00078e0216 */
[----:B------:R-:W-:-:S03]  /*19e0*/  IADD3.X R21, R13, R21, R22, P1, !PT ;  /* 0x000000150d157210 */ /* 0x000fc60000ffe416 */
[----:B------:R-:W-:Y:S05]  /*19f0*/  @P0 EXIT ;  /* 0x000000000000094d */ /* 0x000fea0003800000 */
[----:B------:R-:W-:Y:S01]  /*1a00*/  ULDC UR6, c[0x0][0x28c] ;  /* 0x0000a30000067ab9 */ /* 0x000fe20000000800 */
[C---:B------:R-:W-:Y:S01]  /*1a10*/  IMAD R89, R9.reuse, UR5, R88 ;  /* 0x0000000509597c24 */ /* 0x040fe2000f8e0258 */
[----:B------:R-:W-:Y:S01]  /*1a20*/  ISETP.GE.AND P0, PT, R12, UR6, PT ;  /* 0x000000060c007c0c */ /* 0x000fe2000bf06270 */
[----:B------:R-:W-:Y:S01]  /*1a30*/  ULDC UR6, c[0x0][0x290] ;  /* 0x0000a40000067ab9 */ /* 0x000fe20000000800 */
[----:B------:R-:W-:Y:S01]  /*1a40*/  SHF.R.S32.HI R88, RZ, 0x1f, R7 ;  /* 0x0000001fff587819 */ /* 0x000fe20000011407 */
[----:B------:R-:W-:Y:S01]  /*1a50*/  IMAD.WIDE.U32 R20, R9, UR4, R20 ;  /* 0x0000000409147c25 */ /* 0x000fe2000f8e0014 */
[----:B------:R-:W-:Y:S01]  /*1a60*/  ISETP.GE.OR P0, PT, R7, UR6, P0 ;  /* 0x0000000607007c0c */ /* 0x000fe20008706670 */
[----:B------:R-:W-:Y:S02]  /*1a70*/  ULDC.64 UR4, c[0x0][0x670] ;  /* 0x00019c0000047ab9 */ /* 0x000fe40000000a00 */
[----:B------:R-:W-:Y:S02]  /*1a80*/  IMAD.IADD R21, R21, 0x1, R89 ;  /* 0x0000000115157824 */ /* 0x000fe400078e0259 */
[----:B------:R-:W-:-:S02]  /*1a90*/  IMAD R22, R88, UR4, RZ ;  /* 0x0000000458167c24 */ /* 0x000fc4000f8e02ff */
[----:B------:R-:W-:-:S04]  /*1aa0*/  IMAD.WIDE.U32 R20, R7, UR4, R20 ;  /* 0x0000000407147c25 */ /* 0x000fc8000f8e0014 */
[----:B------:R-:W-:Y:S01]  /*1ab0*/  IMAD R89, R7, UR5, R22 ;  /* 0x0000000507597c24 */ /* 0x000fe2000f8e0216 */
[----:B------:R-:W-:Y:S01]  /*1ac0*/  SHF.R.S32.HI R22, RZ, 0x1f, R12 ;  /* 0x0000001fff167819 */ /* 0x000fe2000001140c */
[----:B------:R-:W-:Y:S01]  /*1ad0*/  IMAD R23, R23, -0x10, -R10 ;  /* 0xfffffff017177824 */ /* 0x000fe200078e0a0a */
[----:B------:R-:W-:Y:S06]  /*1ae0*/  @P0 EXIT ;  /* 0x000000000000094d */ /* 0x000fec0003800000 */
[----:B------:R-:W-:Y:S01]  /*1af0*/  ULDC.64 UR4, c[0x0][0x668] ;  /* 0x00019a0000047ab9 */ /* 0x000fe20000000a00 */
[----:B------:R-:W-:Y:S01]  /*1b00*/  IMAD R8, R8, -0x2, R15 ;  /* 0xfffffffe08087824 */ /* 0x000fe200078e020f */
[----:B---3-5:R-:W-:Y:S01]  /*1b10*/  FSETP.NEU.AND P1, PT, R6, RZ, PT ;  /* 0x000000ff0600720b */ /* 0x028fe20003f2d000 */
[----:B------:R-:W-:Y:S01]  /*1b20*/  IMAD R15, R22, UR4, RZ ;  /* 0x00000004160f7c24 */ /* 0x000fe2000f8e02ff */
[----:B------:R-:W-:Y:S01]  /*1b30*/  IADD3 R10, R23, R14, -R18 ;  /* 0x0000000e170a7210 */ /* 0x000fe20007ffe812 */
[----:B------:R-:W-:Y:S02]  /*1b40*/  IMAD.IADD R21, R21, 0x1, R89 ;  /* 0x0000000115157824 */ /* 0x000fe400078e0259 */
[C---:B------:R-:W-:Y:S02]  /*1b50*/  IMAD R91, R12.reuse, UR5, R15 ;  /* 0x000000050c5b7c24 */ /* 0x040fe4000f8e020f */
[----:B------:R-:W-:Y:S01]  /*1b60*/  IMAD.WIDE.U32 R14, R12, UR4, R20 ;  /* 0x000000040c0e7c25 */ /* 0x000fe2000f8e0014 */
[----:B------:R-:W-:Y:S01]  /*1b70*/  ULDC.64 UR4, c[0x0][0x640] ;  /* 0x0001900000047ab9 */ /* 0x000fe20000000a00 */
[----:B------:R-:W-:-:S02]  /*1b80*/  SHF.L.U64.HI R20, R16, 0x3, R17 ;  /* 0x0000000310147819 */ /* 0x000fc40000010211 */
[----:B------:R-:W-:Y:S02]  /*1b90*/  IMAD.IADD R8, R8, 0x1, -R11 ;  /* 0x0000000108087824 */ /* 0x000fe400078e0a0b */
[----:B------:R-:W-:Y:S02]  /*1ba0*/  IMAD R19, R22, UR4, RZ ;  /* 0x0000000416137c24 */ /* 0x000fe4000f8e02ff */
[----:B------:R-:W-:Y:S01]  /*1bb0*/  IMAD.SHL.U32 R21, R16, 0x8, RZ ;  /* 0x0000000810157824 */ /* 0x000fe200078e00ff */
[----:B------:R-:W-:Y:S01]  /*1bc0*/  ISETP.GT.AND P0, PT, R8, RZ, PT ;  /* 0x000000ff0800720c */ /* 0x000fe20003f04270 */
[----:B------:R-:W-:Y:S02]  /*1bd0*/  IMAD R95, R12, UR5, R19 ;  /* 0x000000050c5f7c24 */ /* 0x000fe4000f8e0213 */
[----:B------:R-:W-:Y:S01]  /*1be0*/  IMAD.IADD R91, R15, 0x1, R91 ;  /* 0x000000010f5b7824 */ /* 0x000fe200078e025b */
[----:B------:R-:W-:Y:S01]  /*1bf0*/  ISETP.GT.AND P2, PT, R10, RZ, P0 ;  /* 0x000000ff0a00720c */ /* 0x000fe20000744270 */
[----:B------:R-:W-:-:S12]  /*1c00*/  @!P1 BRA `(.L_x_22) ;  /* 0x0000003000889947 */ /* 0x000fd80003800000 */
[----:B------:R-:W-:Y:S01]  /*1c10*/  IADD3 R16, P1, R11, R2, RZ ;  /* 0x000000020b107210 */ /* 0x000fe20007f3e0ff */
[----:B------:R-:W-:Y:S01]  /*1c20*/  ULDC.64 UR6, c[0x0][0x638] ;  /* 0x00018e0000067ab9 */ /* 0x000fe20000000a00 */
[----:B------:R-:W-:Y:S01]  /*1c30*/  ULDC.64 UR8, c[0x0][0x648] ;  /* 0x0001920000087ab9 */ /* 0x000fe20000000a00 */
[----:B------:R-:W-:Y:S01]  /*1c40*/  IMAD R18, R90, UR6, RZ ;  /* 0x000000065a127c24 */ /* 0x000fe2000f8e02ff */
[----:B------:R-:W-:Y:S01]  /*1c50*/  ULDC.64 UR10, c[0x0][0x630] ;  /* 0x00018c00000a7ab9 */ /* 0x000fe20000000a00 */
[----:B------:R-:W-:Y:S01]  /*1c60*/  IMAD.X R17, R13, 0x1, R3, P1 ;  /* 0x000000010d117824 */ /* 0x000fe200008e0603 */
[----:B------:R-:W-:Y:S01]  /*1c70*/  ULDC.64 UR14, c[0x0][0x628] ;  /* 0x00018a00000e7ab9 */ /* 0x000fe20000000a00 */
[C---:B------:R-:W-:Y:S02]  /*1c80*/  IMAD R15, R9.reuse, UR7, R18 ;  /* 0x00000007090f7c24 */ /* 0x040fe4000f8e0212 */
[----:B------:R-:W-:-:S04]  /*1c90*/  IMAD.WIDE.U32 R16, R9, UR6, R16 ;  /* 0x0000000609107c25 */ /* 0x000fc8000f8e0010 */
[----:B------:R-:W-:Y:S02]  /*1ca0*/  IMAD R90, R88, UR8, RZ ;  /* 0x00000008585a7c24 */ /* 0x000fe4000f8e02ff */
[----:B------:R-:W-:Y:S02]  /*1cb0*/  IMAD.IADD R17, R17, 0x1, R15 ;  /* 0x0000000111117824 */ /* 0x000fe400078e020f */
[C---:B------:R-:W-:Y:S02]  /*1cc0*/  IMAD R90, R7.reuse, UR9, R90 ;  /* 0x00000009075a7c24 */ /* 0x040fe4000f8e025a */
[----:B------:R-:W-:-:S04]  /*1cd0*/  IMAD.WIDE.U32 R16, R7, UR8, R16 ;  /* 0x0000000807107c25 */ /* 0x000fc8000f8e0010 */
[----:B------:R-:W-:Y:S02]  /*1ce0*/  IMAD.IADD R17, R17, 0x1, R90 ;  /* 0x0000000111117824 */ /* 0x000fe400078e025a */
[----:B------:R-:W-:Y:S02]  /*1cf0*/  IMAD R23, R5, UR10, RZ ;  /* 0x0000000a05177c24 */ /* 0x000fe4000f8e02ff */
[----:B------:R-:W-:-:S04]  /*1d00*/  IMAD.WIDE.U32 R16, R12, UR4, R16 ;  /* 0x000000040c107c25 */ /* 0x000fc8000f8e0010 */
[----:B------:R-:W-:Y:S02]  /*1d10*/  IMAD.IADD R19, R95, 0x1, R17 ;  /* 0x000000015f137824 */ /* 0x000fe400078e0211 */
[----:B------:R-:W-:Y:S02]  /*1d20*/  IMAD.MOV.U32 R18, RZ, RZ, R16 ;  /* 0x000000ffff127224 */ /* 0x000fe400078e0010 */
[C---:B------:R-:W-:Y:S02]  /*1d30*/  IMAD R96, R4.reuse, UR11, R23 ;  /* 0x0000000b04607c24 */ /* 0x040fe4000f8e0217 */
[----:B------:R-:W-:-:S04]  /*1d40*/  IMAD.WIDE.U32 R22, R4, UR10, R18 ;  /* 0x0000000a04167c25 */ /* 0x000fc8000f8e0012 */
[----:B------:R-:W-:Y:S01]  /*1d50*/  IMAD.IADD R23, R23, 0x1, R96 ;  /* 0x0000000117177824 */ /* 0x000fe200078e0260 */
[----:B------:R-:W-:-:S04]  /*1d60*/  LEA R92, P1, R22, UR14, 0x1 ;  /* 0x0000000e165c7c11 */ /* 0x000fc8000f8208ff */
[----:B------:R-:W-:-:S05]  /*1d70*/  LEA.HI.X R93, R22, UR15, R23, 0x1, P1 ;  /* 0x0000000f165d7c11 */ /* 0x000fca00088f0c17 */
[----:B------:R0:W2:Y:S01]  /*1d80*/  @P2 LDG.E.LTC128B.U16 R97, desc[UR12][R92.64] ;  /* 0x0000000c5c612981 */ /* 0x0000a2000c1e1520 */
[----:B------:R-:W-:Y:S01]  /*1d90*/  IMAD.WIDE.U32 R88, R12, UR4, RZ ;  /* 0x000000040c587c25 */ /* 0x000fe2000f8e00ff */
[----:B------:R-:W-:Y:S01]  /*1da0*/  ULDC.64 UR4, c[0x0][0x650] ;  /* 0x0001940000047ab9 */ /* 0x000fe20000000a00 */
[----:B------:R-:W-:Y:S01]  /*1db0*/  ISETP.GT.AND P1, PT, R8, 0x1, PT ;  /* 0x000000010800780c */ /* 0x000fe20003f24270 */
[----:B------:R-:W-:Y:S01]  /*1dc0*/  BSSY B0, `(.L_x_23) ;  /* 0x0000017000007945 */ /* 0x000fe20003800000 */
[----:B------:R-:W-:Y:S02]  /*1dd0*/  IMAD.IADD R23, R89, 0x1, R95 ;  /* 0x0000000159177824 */ /* 0x000fe400078e025f */
[----:B------:R-:W-:-:S04]  /*1de0*/  IMAD.MOV.U32 R22, RZ, RZ, R88 ;  /* 0x000000ffff167224 */ /* 0x000fc800078e0058 */
[----:B------:R-:W-:-:S04]  /*1df0*/  IMAD.WIDE.U32 R94, R4, UR10, R22 ;  /* 0x0000000a045e7c25 */ /* 0x000fc8000f8e0016 */
[----:B------:R-:W-:Y:S02]  /*1e00*/  IMAD.IADD R95, R96, 0x1, R95 ;  /* 0x00000001605f7824 */ /* 0x000fe400078e025f */
[----:B------:R-:W-:-:S04]  /*1e10*/  IMAD.WIDE.U32 R94, R7, UR8, R94 ;  /* 0x00000008075e7c25 */ /* 0x000fc8000f8e005e */
[----:B------:R-:W-:Y:S02]  /*1e20*/  IMAD.IADD R95, R90, 0x1, R95 ;  /* 0x000000015a5f7824 */ /* 0x000fe400078e025f */
[----:B0-----:R-:W-:-:S04]  /*1e30*/  IMAD.WIDE.U32 R92, R9, UR6, R94 ;  /* 0x00000006095c7c25 */ /* 0x001fc8000f8e005e */
[----:B------:R-:W-:Y:S01]  /*1e40*/  IMAD.IADD R95, R15, 0x1, R93 ;  /* 0x000000010f5f7824 */ /* 0x000fe200078e025d */
[----:B------:R-:W-:Y:S02]  /*1e50*/  IADD3 R12, P4, P5, R11, R92, R2 ;  /* 0x0000005c0b0c7210 */ /* 0x000fe40007d9e002 */
[C---:B------:R-:W-:Y:S02]  /*1e60*/  LEA R92, P3, R14.reuse, UR4, 0x1 ;  /* 0x000000040e5c7c11 */ /* 0x040fe4000f8608ff */
[----:B------:R-:W-:Y:S02]  /*1e70*/  IADD3.X R95, R13, R95, R3, P4, P5 ;  /* 0x0000005f0d5f7210 */ /* 0x000fe400027ea403 */
[----:B------:R-:W-:Y:S02]  /*1e80*/  LEA.HI.X R93, R14, UR5, R91, 0x1, P3 ;  /* 0x000000050e5d7c11 */ /* 0x000fe400098f0c5b */
[----:B------:R-:W-:Y:S02]  /*1e90*/  ISETP.GT.AND P3, PT, R10, RZ, P1 ;  /* 0x000000ff0a00720c */ /* 0x000fe40000f64270 */
[----:B------:R-:W-:-:S04]  /*1ea0*/  LEA R94, P4, R12, UR14, 0x1 ;  /* 0x0000000e0c5e7c11 */ /* 0x000fc8000f8808ff */
[----:B------:R-:W-:Y:S01]  /*1eb0*/  LEA.HI.X R95, R12, UR15, R95, 0x1, P4 ;  /* 0x0000000f0c5f7c11 */ /* 0x000fe2000a0f0c5f */
[----:B--2---:R-:W-:-:S04]  /*1ec0*/  IMAD.U32 R99, R97, 0x10000, RZ ;  /* 0x0001000061637824 */ /* 0x004fc800078e00ff */
[----:B------:R-:W-:-:S04]  /*1ed0*/  FMUL R99, R99, R6 ;  /* 0x0000000663637220 */ /* 0x000fc80000400000 */
[----:B------:R-:W-:-:S05]  /*1ee0*/  FFMA R99, R24, R0, R99 ;  /* 0x0000000018637223 */ /* 0x000fca0000000063 */
[----:B------:R-:W-:-:S05]  /*1ef0*/  F2FP.BF16.F32.PACK_AB R99, RZ, R99 ;  /* 0x00000063ff63723e */ /* 0x000fca00000010ff */
[----:B------:R0:W-:Y:S01]  /*1f00*/  @P2 STG.E.U16 desc[UR12][R92.64], R99 ;  /* 0x000000635c002986 */ /* 0x0001e2000c10150c */
[----:B------:R-:W-:Y:S05]  /*1f10*/  @!P3 BRA `(.L_x_24) ;  /* 0x000000000004b947 */ /* 0x000fea0003800000 */
[----:B------:R1:W5:Y:S02]  /*1f20*/  LDG.E.LTC128B.U16 R97, desc[UR12][R94.64+0x2] ;  /* 0x0000020c5e617981 */ /* 0x000364000c1e1520 */
.L_x_24:
[----:B------:R-:W-:Y:S05]  /*1f30*/  BSYNC B0 ;  /* 0x0000000000007941 */ /* 0x000fea0003800000 */
.L_x_23:
[----:B------:R-:W-:Y:S01]  /*1f40*/  USHF.L.U32 UR5, UR10, 0x3, URZ ;  /* 0x000000030a057899 */ /* 0x000fe2000800063f */
[----:B-----5:R-:W-:Y:S01]  /*1f50*/  IMAD.U32 R5, R97, 0x10000, RZ ;  /* 0x0001000061057824 */ /* 0x020fe200078e00ff */
[----:B------:R-:W-:Y:S01]  /*1f60*/  USHF.L.U64.HI UR4, UR10, 0x3, UR11 ;  /* 0x000000030a047899 */ /* 0x000fe2000801020b */
[----:B------:R-:W-:Y:S02]  /*1f70*/  ISETP.GT.AND P0, PT, R10, 0x8, P0 ;  /* 0x000000080a00780c */ /* 0x000fe40000704270 */
[----:B------:R-:W-:Y:S01]  /*1f80*/  FMUL R12, R5, R6 ;  /* 0x00000006050c7220 */ /* 0x000fe20000400000 */
[----:B------:R-:W-:Y:S02]  /*1f90*/  IMAD.U32 R98, RZ, RZ, UR5 ;  /* 0x00000005ff627e24 */ /* 0x000fe4000f8e00ff */
[----:B0-----:R-:W-:Y:S02]  /*1fa0*/  IMAD.U32 R99, RZ, RZ, UR4 ;  /* 0x00000004ff637e24 */ /* 0x001fe4000f8e00ff */
[----:B------:R-:W-:Y:S01]  /*1fb0*/  FFMA R12, R25, R0, R12 ;  /* 0x00000000190c7223 */ /* 0x000fe2000000000c */
[----:B------:R-:W-:-:S04]  /*1fc0*/  IMAD.WIDE.U32 R4, R4, UR10, R98 ;  /* 0x0000000a04047c25 */ /* 0x000fc8000f8e0062 */
[----:B------:R-:W-:Y:S01]  /*1fd0*/  F2FP.BF16.F32.PACK_AB R12, RZ, R12 ;  /* 0x0000000cff0c723e */ /* 0x000fe200000010ff */
[----:B------:R-:W-:Y:S01]  /*1fe0*/  IMAD.IADD R5, R96, 0x1, R5 ;  /* 0x0000000160057824 */ /* 0x000fe200078e0205 */
[----:B------:R-:W-:-:S05]  /*1ff0*/  IADD3 R17, P2, R16, R4, RZ ;  /* 0x0000000410117210 */ /* 0x000fca0007f5e0ff */
[----:B------:R-:W-:Y:S01]  /*2000*/  IMAD.X R18, R5, 0x1, R19, P2 ;  /* 0x0000000105127824 */ /* 0x000fe200010e0613 */
[----:B------:R-:W-:Y:S01]  /*2010*/  LEA R16, P2, R17, UR14, 0x1 ;  /* 0x0000000e11107c11 */ /* 0x000fe2000f8408ff */
[----:B------:R-:W-:-:S03]  /*2020*/  @P3 IMAD.MOV.U32 R19, RZ, RZ, R93 ;  /* 0x000000ffff133224 */ /* 0x000fc600078e005d */
[----:B------:R-:W-:Y:S01]  /*2030*/  LEA.HI.X R17, R17, UR15, R18, 0x1, P2 ;  /* 0x0000000f11117c11 */ /* 0x000fe200090f0c12 */
[----:B------:R-:W-:-:S05]  /*2040*/  @P3 IMAD.MOV.U32 R18, RZ, RZ, R92 ;  /* 0x000000ffff123224 */ /* 0x000fca00078e005c */
[----:B------:R0:W-:Y:S04]  /*2050*/  @P3 STG.E.U16 desc[UR12][R18.64+0x2], R12 ;  /* 0x0000020c12003986 */ /* 0x0001e8000c10150c */
[----:B------:R-:W2:Y:S01]  /*2060*/  @P0 LDG.E.LTC128B.U16 R97, desc[UR12][R16.64] ;  /* 0x0000000c10610981 */ /* 0x000ea2000c1e1520 */
[----:B------:R-:W-:Y:S01]  /*2070*/  IADD3 R4, P2, R88, R4, RZ ;  /* 0x0000000458047210 */ /* 0x000fe20007f5e0ff */
[----:B------:R-:W-:Y:S01]  /*2080*/  BSSY B0, `(.L_x_25) ;  /* 0x0000015000007945 */ /* 0x000fe20003800000 */
[----:B------:R-:W-:-:S03]  /*2090*/  ISETP.GT.AND P1, PT, R10, 0x8, P1 ;  /* 0x000000080a00780c */ /* 0x000fc60000f24270 */
[----:B------:R-:W-:Y:S02]  /*20a0*/  IMAD.X R5, R5, 0x1, R23, P2 ;  /* 0x0000000105057824 */ /* 0x000fe400010e0617 */
[----:B------:R-:W-:-:S04]  /*20b0*/  IMAD.WIDE.U32 R4, R7, UR8, R4 ;  /* 0x0000000807047c25 */ /* 0x000fc8000f8e0004 */
[----:B------:R-:W-:Y:S02]  /*20c0*/  IMAD.IADD R5, R90, 0x1, R5 ;  /* 0x000000015a057824 */ /* 0x000fe400078e0205 */
[----:B------:R-:W-:-:S03]  /*20d0*/  IMAD.WIDE.U32 R4, R9, UR6, R4 ;  /* 0x0000000609047c25 */ /* 0x000fc6000f8e0004 */
[----:B------:R-:W-:Y:S01]  /*20e0*/  IADD3 R11, P2, P3, R11, R4, R2 ;  /* 0x000000040b0b7210 */ /* 0x000fe20007b5e002 */
[----:B------:R-:W-:Y:S01]  /*20f0*/  IMAD.IADD R2, R15, 0x1, R5 ;  /* 0x000000010f027824 */ /* 0x000fe200078e0205 */
[----:B------:R-:W-:-:S04]  /*2100*/  SHF.L.U64.HI R5, R21, 0x1, R20 ;  /* 0x0000000115057819 */ /* 0x000fc80000010214 */
[----:B0-----:R-:W-:Y:S02]  /*2110*/  IADD3.X R12, R13, R2, R3, P2, P3 ;  /* 0x000000020d0c7210 */ /* 0x001fe400017e6403 */
[----:B------:R-:W-:Y:S02]  /*2120*/  LEA R4, P2, R21, R92, 0x1 ;  /* 0x0000005c15047211 */ /* 0x000fe400078408ff */
[----:B------:R-:W-:-:S03]  /*2130*/  LEA R2, P3, R11, UR14, 0x1 ;  /* 0x0000000e0b027c11 */ /* 0x000fc6000f8608ff */
[----:B------:R-:W-:Y:S01]  /*2140*/  IMAD.X R5, R5, 0x1, R93, P2 ;  /* 0x0000000105057824 */ /* 0x000fe200010e065d */
        /* <DEDUP_REMOVED lines=8> */
.L_x_26:
[----:B------:R-:W-:Y:S05]  /*21d0*/  BSYNC B0 ;  /* 0x0000000000007941 */ /* 0x000fea0003800000 */
.L_x_25:
[----:B0----5:R-:W-:Y:S01]  /*21e0*/  IMAD.U32 R7, R97, 0x10000, RZ ;  /* 0x0001000061077824 */ /* 0x021fe200078e00ff */
[----:B------:R-:W-:Y:S01]  /*21f0*/  ISETP.GT.AND P0, PT, R8, 0x8, PT ;  /* 0x000000080800780c */ /* 0x000fe20003f04270 */
[----:B------:R-:W-:Y:S02]  /*2200*/  BSSY B0, `(.L_x_27) ;  /* 0x0000008000007945 */ /* 0x000fe40003800000 */
[----:B------:R-:W-:Y:S01]  /*2210*/  FMUL R12, R7, R6 ;  /* 0x00000006070c7220 */ /* 0x000fe20000400000 */
[----:B------:R-:W-:-:S03]  /*2220*/  ISETP.GT.AND P2, PT, R10, RZ, P0 ;  /* 0x000000ff0a00720c */ /* 0x000fc60000744270 */
[----:B------:R-:W-:-:S05]  /*2230*/  FFMA R12, R27, R0, R12 ;  /* 0x000000001b0c7223 */ /* 0x000fca000000000c */
[----:B------:R-:W-:-:S05]  /*2240*/  F2FP.BF16.F32.PACK_AB R12, RZ, R12 ;  /* 0x0000000cff0c723e */ /* 0x000fca00000010ff */
[----:B------:R0:W-:Y:S01]  /*2250*/  @P1 STG.E.U16 desc[UR12][R4.64+0x2], R12 ;  /* 0x0000020c04001986 */ /* 0x0001e2000c10150c */
[----:B------:R-:W-:Y:S05]  /*2260*/  @!P2 BRA `(.L_x_28) ;  /* 0x000000000004a947 */ /* 0x000fea0003800000 */
[----:B------:R3:W5:Y:S02]  /*2270*/  LDG.E.LTC128B.U16 R97, desc[UR12][R94.64+0x10] ;  /* 0x0000100c5e617981 */ /* 0x000764000c1e1520 */
.L_x_28:
[----:B------:R-:W-:Y:S05]  /*2280*/  BSYNC B0 ;  /* 0x0000000000007941 */ /* 0x000fea0003800000 */
.L_x_27:
[----:B-----5:R-:W-:Y:S01]  /*2290*/  IMAD.U32 R7, R97, 0x10000, RZ ;  /* 0x0001000061077824 */ /* 0x020fe200078e00ff */
[----:B------:R-:W-:Y:S01]  /*22a0*/  ISETP.GT.AND P1, PT, R8, 0x9, PT ;  /* 0x000000090800780c */ /* 0x000fe20003f24270 */
[----:B0-----:R-:W-:Y:S01]  /*22b0*/  @P2 IMAD.MOV.U32 R12, RZ, RZ, R92 ;  /* 0x000000ffff0c2224 */ /* 0x001fe200078e005c */
[----:B------:R-:W-:Y:S01]  /*22c0*/  BSSY B0, `(.L_x_29) ;  /* 0x0000009000007945 */ /* 0x000fe20003800000 */
[----:B------:R-:W-:Y:S01]  /*22d0*/  FMUL R7, R7, R6 ;  /* 0x0000000607077220 */ /* 0x000fe20000400000 */
[----:B------:R-:W-:Y:S01]  /*22e0*/  @P2 IMAD.MOV.U32 R13, RZ, RZ, R93 ;  /* 0x000000ffff0d2224 */ /* 0x000fe200078e005d */
[----:B------:R-:W-:Y:S02]  /*22f0*/  ISETP.GT.AND P3, PT, R10, RZ, P1 ;  /* 0x000000ff0a00720c */ /* 0x000fe40000f64270 */
[----:B------:R-:W-:-:S05]  /*2300*/  FFMA R7, R28, R0, R7 ;  /* 0x000000001c077223 */ /* 0x000fca0000000007 */
[----:B------:R-:W-:-:S05]  /*2310*/  F2FP.BF16.F32.PACK_AB R7, RZ, R7 ;  /* 0x00000007ff07723e */ /* 0x000fca00000010ff */
[----:B------:R0:W-:Y:S01]  /*2320*/  @P2 STG.E.U16 desc[UR12][R12.64+0x10], R7 ;  /* 0x000010070c002986 */ /* 0x0001e2000c10150c */
[----:B------:R-:W-:Y:S05]  /*2330*/  @!P3 BRA `(.L_x_30) ;  /* 0x000000000004b947 */ /* 0x000fea0003800000 */
[----:B------:R4:W5:Y:S02]  /*2340*/  LDG.E.LTC128B.U16 R97, desc[UR12][R94.64+0x12] ;  /* 0x0000120c5e617981 */ /* 0x000964000c1e1520 */
.L_x_30:
[----:B------:R-:W-:Y:S05]  /*2350*/  BSYNC B0 ;  /* 0x0000000000007941 */ /* 0x000fea0003800000 */
.L_x_29:
[----:B0----5:R-:W-:Y:S01]  /*2360*/  IMAD.U32 R7, R97, 0x10000, RZ ;  /* 0x0001000061077824 */ /* 0x021fe200078e00ff */
[----:B------:R-:W-:Y:S01]  /*2370*/  ISETP.GT.AND P0, PT, R10, 0x8, P0 ;  /* 0x000000080a00780c */ /* 0x000fe20000704270 */
[----:B------:R-:W-:Y:S01]  /*2380*/  @P3 IMAD.MOV.U32 R13, RZ, RZ, R93 ;  /* 0x000000ffff0d3224 */ /* 0x000fe200078e005d */
[----:B------:R-:W-:Y:S01]  /*2390*/  BSSY B0, `(.L_x_31) ;  /* 0x0000009000007945 */ /* 0x000fe20003800000 */
[----:B------:R-:W-:-:S04]  /*23a0*/  FMUL R12, R7, R6 ;  /* 0x00000006070c7220 */ /* 0x000fc80000400000 */
[----:B------:R-:W-:-:S05]  /*23b0*/  FFMA R12, R29, R0, R12 ;  /* 0x000000001d0c7223 */ /* 0x000fca000000000c */
[----:B------:R-:W-:-:S04]  /*23c0*/  F2FP.BF16.F32.PACK_AB R12, RZ, R12 ;  /* 0x0000000cff0c723e */ /* 0x000fc800000010ff */
[----:B------:R-:W-:Y:S01]  /*23d0*/  PRMT R7, R12, 0x7610, R7 ;  /* 0x000076100c077816 */ /* 0x000fe20000000007 */
[----:B------:R-:W-:-:S05]  /*23e0*/  @P3 IMAD.MOV.U32 R12, RZ, RZ, R92 ;  /* 0x000000ffff0c3224 */ /* 0x000fca00078e005c */
[----:B------:R0:W-:Y:S01]  /*23f0*/  @P3 STG.E.U16 desc[UR12][R12.64+0x12], R7 ;  /* 0x000012070c003986 */ /* 0x0001e2000c10150c */
[----:B------:R-:W-:Y:S05]  /*2400*/  @!P0 BRA `(.L_x_32) ;  /* 0x0000000000048947 */ /* 0x000fea0003800000 */
[----:B------:R0:W5:Y:S02]  /*2410*/  LDG.E.LTC128B.U16 R97, desc[UR12][R2.64+0x10] ;  /* 0x0000100c02617981 */ /* 0x000164000c1e1520 */
.L_x_32:
[----:B------:R-:W-:Y:S05]  /*2420*/  BSYNC B0 ;  /* 0x0000000000007941 */ /* 0x000fea0003800000 */
.L_x_31:
[----:B0----5:R-:W-:Y:S01]  /*2430*/  IMAD.U32 R7, R97, 0x10000, RZ ;  /* 0x0001000061077824 */ /* 0x021fe200078e00ff */
[----:B------:R-:W-:Y:S01]  /*2440*/  ISETP.GT.AND P1, PT, R10, 0x8, P1 ;  /* 0x000000080a00780c */ /* 0x000fe20000f24270 */
[----:B------:R-:W-:Y:S02]  /*2450*/  BSSY B0, `(.L_x_33) ;  /* 0x0000007000007945 */ /* 0x000fe40003800000 */
[----:B------:R-:W-:-:S04]  /*2460*/  FMUL R7, R7, R6 ;  /* 0x0000000607077220 */ /* 0x000fc80000400000 */
[----:B------:R-:W-:-:S05]  /*2470*/  FFMA R7, R30, R0, R7 ;  /* 0x000000001e077223 */ /* 0x000fca0000000007 */
[----:B------:R-:W-:-:S05]  /*2480*/  F2FP.BF16.F32.PACK_AB R7, RZ, R7 ;  /* 0x00000007ff07723e */ /* 0x000fca00000010ff */
[----:B------:R0:W-:Y:S01]  /*2490*/  @P0 STG.E.U16 desc[UR12][R4.64+0x10], R7 ;  /* 0x0000100704000986 */ /* 0x0001e2000c10150c */
[----:B------:R-:W-:Y:S05]  /*24a0*/  @!P1 BRA `(.L_x_34) ;  /* 0x0000000000049947 */ /* 0x000fea0003800000 */
[----:B------:R0:W5:Y:S02]  /*24b0*/  LDG.E.LTC128B.U16 R97, desc[UR12][R2.64+0x12] ;  /* 0x0000120c02617981 */ /* 0x000164000c1e1520 */
.L_x_34:
[----:B------:R-:W-:Y:S05]  /*24c0*/  BSYNC B0 ;  /* 0x0000000000007941 */ /* 0x000fea0003800000 */
.L_x_33:
        /* <DEDUP_REMOVED lines=10> */
.L_x_36:
[----:B------:R-:W-:Y:S05]  /*2570*/  BSYNC B0 ;  /* 0x0000000000007941 */ /* 0x000fea0003800000 */
.L_x_35:
        /* <DEDUP_REMOVED lines=12> */
.L_x_38:
[----:B------:R-:W-:Y:S05]  /*2640*/  BSYNC B0 ;  /* 0x0000000000007941 */ /* 0x000fea0003800000 */
.L_x_37:
        /* <DEDUP_REMOVED lines=12> */
.L_x_40:
[----:B------:R-:W-:Y:S05]  /*2710*/  BSYNC B0 ;  /* 0x0000000000007941 */ /* 0x000fea0003800000 */
.L_x_39:
        /* <DEDUP_REMOVED lines=9> */
.L_x_42:
[----:B------:R-:W-:Y:S05]  /*27b0*/  BSYNC B0 ;  /* 0x0000000000007941 */ /* 0x000fea0003800000 */
.L_x_41:
        /* <DEDUP_REMOVED lines=10> */
.L_x_44:
[----:B------:R-:W-:Y:S05]  /*2860*/  BSYNC B0 ;  /* 0x0000000000007941 */ /* 0x000fea0003800000 */
.L_x_43:
        /* <DEDUP_REMOVED lines=12> */
.L_x_46:
[----:B------:R-:W-:Y:S05]  /*2930*/  BSYNC B0 ;  /* 0x0000000000007941 */ /* 0x000fea0003800000 */
.L_x_45:
        /* <DEDUP_REMOVED lines=12> */
.L_x_48:
[----:B------:R-:W-:Y:S05]  /*2a00*/  BSYNC B0 ;  /* 0x0000000000007941 */ /* 0x000fea0003800000 */
.L_x_47:
        /* <DEDUP_REMOVED lines=9> */
.L_x_50:
[----:B------:R-:W-:Y:S05]  /*2aa0*/  BSYNC B0 ;  /* 0x0000000000007941 */ /* 0x000fea0003800000 */
.L_x_49:
        /* <DEDUP_REMOVED lines=10> */
.L_x_52:
[----:B------:R-:W-:Y:S05]  /*2b50*/  BSYNC B0 ;  /* 0x0000000000007941 */ /* 0x000fea0003800000 */
.L_x_51:
        /* <DEDUP_REMOVED lines=12> */
.L_x_54:
[----:B------:R-:W-:Y:S05]  /*2c20*/  BSYNC B0 ;  /* 0x0000000000007941 */ /* 0x000fea0003800000 */
.L_x_53:
        /* <DEDUP_REMOVED lines=12> */
.L_x_56:
[----:B------:R-:W-:Y:S05]  /*2cf0*/  BSYNC B0 ;  /* 0x0000000000007941 */ /* 0x000fea0003800000 */
.L_x_55:
        /* <DEDUP_REMOVED lines=9> */
.L_x_58:
[----:B------:R-:W-:Y:S05]  /*2d90*/  BSYNC B0 ;  /* 0x0000000000007941 */ /* 0x000fea0003800000 */
.L_x_57:
        /* <DEDUP_REMOVED lines=10> */
.L_x_60:
[----:B------:R-:W-:Y:S05]  /*2e40*/  BSYNC B0 ;  /* 0x0000000000007941 */ /* 0x000fea0003800000 */
.L_x_59:
        /* <DEDUP_REMOVED lines=12> */
.L_x_62:
[----:B------:R-:W-:Y:S05]  /*2f10*/  BSYNC B0 ;  /* 0x0000000000007941 */ /* 0x000fea0003800000 */
.L_x_61:
        /* <DEDUP_REMOVED lines=12> */
.L_x_64:
[----:B------:R-:W-:Y:S05]  /*2fe0*/  BSYNC B0 ;  /* 0x0000000000007941 */ /* 0x000fea0003800000 */
.L_x_63:
        /* <DEDUP_REMOVED lines=9> */
.L_x_66:
[----:B------:R-:W-:Y:S05]  /*3080*/  BSYNC B0 ;  /* 0x0000000000007941 */ /* 0x000fea0003800000 */
.L_x_65:
        /* <DEDUP_REMOVED lines=10> */
.L_x_68:
[----:B------:R-:W-:Y:S05]  /*3130*/  BSYNC B0 ;  /* 0x0000000000007941 */ /* 0x000fea0003800000 */
.L_x_67:
        /* <DEDUP_REMOVED lines=12> */
.L_x_70:
[----:B------:R-:W-:Y:S05]  /*3200*/  BSYNC B0 ;  /* 0x0000000000007941 */ /* 0x000fea0003800000 */
.L_x_69:
        /* <DEDUP_REMOVED lines=12> */
.L_x_72:
[----:B------:R-:W-:Y:S05]  /*32d0*/  BSYNC B0 ;  /* 0x0000000000007941 */ /* 0x000fea0003800000 */
.L_x_71:
        /* <DEDUP_REMOVED lines=9> */
.L_x_74:
[----:B------:R-:W-:Y:S05]  /*3370*/  BSYNC B0 ;  /* 0x0000000000007941 */ /* 0x000fea0003800000 */
.L_x_73:
        /* <DEDUP_REMOVED lines=10> */
.L_x_76:
[----:B------:R-:W-:Y:S05]  /*3420*/  BSYNC B0 ;  /* 0x0000000000007941 */ /* 0x000fea0003800000 */
.L_x_75:
        /* <DEDUP_REMOVED lines=12> */
.L_x_78:
[----:B------:R-:W-:Y:S05]  /*34f0*/  BSYNC B0 ;  /* 0x0000000000007941 */ /* 0x000fea0003800000 */
.L_x_77:
        /* <DEDUP_REMOVED lines=12> */
.L_x_80:
[----:B------:R-:W-:Y:S05]  /*35c0*/  BSYNC B0 ;  /* 0x0000000000007941 */ /* 0x000fea0003800000 */
.L_x_79:
        /* <DEDUP_REMOVED lines=9> */
.L_x_82:
[----:B------:R-:W-:Y:S05]  /*3660*/  BSYNC B0 ;  /* 0x0000000000007941 */ /* 0x000fea0003800000 */
.L_x_81:
        /* <DEDUP_REMOVED lines=10> */
.L_x_84:
[----:B------:R-:W-:Y:S05]  /*3710*/  BSYNC B0 ;  /* 0x0000000000007941 */ /* 0x000fea0003800000 */
.L_x_83:
        /* <DEDUP_REMOVED lines=12> */
.L_x_86:
[----:B------:R-:W-:Y:S05]  /*37e0*/  BSYNC B0 ;  /* 0x0000000000007941 */ /* 0x000fea0003800000 */
.L_x_85:
        /* <DEDUP_REMOVED lines=12> */
.L_x_88:
[----:B------:R-:W-:Y:S05]  /*38b0*/  BSYNC B0 ;  /* 0x0000000000007941 */ /* 0x000fea0003800000 */
.L_x_87:
        /* <DEDUP_REMOVED lines=9> */
.L_x_90:
[----:B------:R-:W-:Y:S05]  /*3950*/  BSYNC B0 ;  /* 0x0000000000007941 */ /* 0x000fea0003800000 */
.L_x_89:
        /* <DEDUP_REMOVED lines=10> */
.L_x_92:
[----:B------:R-:W-:Y:S05]  /*3a00*/  BSYNC B0 ;  /* 0x0000000000007941 */ /* 0x000fea0003800000 */
.L_x_91:
        /* <DEDUP_REMOVED lines=12> */
.L_x_94:
[----:B------:R-:W-:Y:S05]  /*3ad0*/  BSYNC B0 ;  /* 0x0000000000007941 */ /* 0x000fea0003800000 */
.L_x_93:
        /* <DEDUP_REMOVED lines=12> */
.L_x_96:
[----:B------:R-:W-:Y:S05]  /*3ba0*/  BSYNC B0 ;  /* 0x0000000000007941 */ /* 0x000fea0003800000 */
.L_x_95:
        /* <DEDUP_REMOVED lines=9> */
.L_x_98:
[----:B------:R-:W-:Y:S05]  /*3c40*/  BSYNC B0 ;  /* 0x0000000000007941 */ /* 0x000fea0003800000 */
.L_x_97:
        /* <DEDUP_REMOVED lines=10> */
.L_x_100:
[----:B------:R-:W-:Y:S05]  /*3cf0*/  BSYNC B0 ;  /* 0x0000000000007941 */ /* 0x000fea0003800000 */
.L_x_99:
        /* <DEDUP_REMOVED lines=12> */
.L_x_102:
[----:B------:R-:W-:Y:S05]  /*3dc0*/  BSYNC B0 ;  /* 0x0000000000007941 */ /* 0x000fea0003800000 */
.L_x_101:
        /* <DEDUP_REMOVED lines=12> */
.L_x_104:
[----:B------:R-:W-:Y:S05]  /*3e90*/  BSYNC B0 ;  /* 0x0000000000007941 */ /* 0x000fea0003800000 */
.L_x_103:
        /* <DEDUP_REMOVED lines=9> */
.L_x_106:
[----:B------:R-:W-:Y:S05]  /*3f30*/  BSYNC B0 ;  /* 0x0000000000007941 */ /* 0x000fea0003800000 */
.L_x_105:
        /* <DEDUP_REMOVED lines=10> */
.L_x_108:
[----:B------:R-:W-:Y:S05]  /*3fe0*/  BSYNC B0 ;  /* 0x0000000000007941 */ /* 0x000fea0003800000 */
.L_x_107:
        /* <DEDUP_REMOVED lines=12> */
.L_x_110:
[----:B------:R-:W-:Y:S05]  /*40b0*/  BSYNC B0 ;  /* 0x0000000000007941 */ /* 0x000fea0003800000 */
.L_x_109:
        /* <DEDUP_REMOVED lines=12> */
.L_x_112:
[----:B------:R-:W-:Y:S05]  /*4180*/  BSYNC B0 ;  /* 0x0000000000007941 */ /* 0x000fea0003800000 */
.L_x_111:
        /* <DEDUP_REMOVED lines=9> */
.L_x_114:
[----:B------:R-:W-:Y:S05]  /*4220*/  BSYNC B0 ;  /* 0x0000000000007941 */ /* 0x000fea0003800000 */
.L_x_113:
        /* <DEDUP_REMOVED lines=10> */
.L_x_116:
[----:B------:R-:W-:Y:S05]  /*42d0*/  BSYNC B0 ;  /* 0x0000000000007941 */ /* 0x000fea0003800000 */
.L_x_115:
        /* <DEDUP_REMOVED lines=12> */
.L_x_118:
[----:B------:R-:W-:Y:S05]  /*43a0*/  BSYNC B0 ;  /* 0x0000000000007941 */ /* 0x000fea0003800000 */
.L_x_117:
        /* <DEDUP_REMOVED lines=12> */
.L_x_120:
[----:B------:R-:W-:Y:S05]  /*4470*/  BSYNC B0 ;  /* 0x0000000000007941 */ /* 0x000fea0003800000 */
.L_x_119:
        /* <DEDUP_REMOVED lines=9> */
.L_x_122:
[----:B------:R-:W-:Y:S05]  /*4510*/  BSYNC B0 ;  /* 0x0000000000007941 */ /* 0x000fea0003800000 */
.L_x_121:
        /* <DEDUP_REMOVED lines=10> */
.L_x_124:
[----:B------:R-:W-:Y:S05]  /*45c0*/  BSYNC B0 ;  /* 0x0000000000007941 */ /* 0x000fea0003800000 */
.L_x_123:
        /* <DEDUP_REMOVED lines=12> */
.L_x_126:
[----:B------:R-:W-:Y:S05]  /*4690*/  BSYNC B0 ;  /* 0x0000000000007941 */ /* 0x000fea0003800000 */
.L_x_125:
        /* <DEDUP_REMOVED lines=12> */
.L_x_128:
[----:B------:R-:W-:Y:S05]  /*4760*/  BSYNC B0 ;  /* 0x0000000000007941 */ /* 0x000fea0003800000 */
.L_x_127:
        /* <DEDUP_REMOVED lines=9> */
.L_x_130:
[----:B------:R-:W-:Y:S05]  /*4800*/  BSYNC B0 ;  /* 0x0000000000007941 */ /* 0x000fea0003800000 */
.L_x_129:
        /* <DEDUP_REMOVED lines=10> */
.L_x_132:
[----:B------:R-:W-:Y:S05]  /*48b0*/  BSYNC B0 ;  /* 0x0000000000007941 */ /* 0x000fea0003800000 */
.L_x_131:
        /* <DEDUP_REMOVED lines=12> */
.L_x_134:
[----:B------:R-:W-:Y:S05]  /*4980*/  BSYNC B0 ;  /* 0x0000000000007941 */ /* 0x000fea0003800000 */
.L_x_133:
        /* <DEDUP_REMOVED lines=12> */
.L_x_136:
[----:B------:R-:W-:Y:S05]  /*4a50*/  BSYNC B0 ;  /* 0x0000000000007941 */ /* 0x000fea0003800000 */
.L_x_135:
        /* <DEDUP_REMOVED lines=9> */
.L_x_138:
[----:B------:R-:W-:Y:S05]  /*4af0*/  BSYNC B0 ;  /* 0x0000000000007941 */ /* 0x000fea0003800000 */
.L_x_137:
        /* <DEDUP_REMOVED lines=10> */
.L_x_140:
[----:B------:R-:W-:Y:S05]  /*4ba0*/  BSYNC B0 ;  /* 0x0000000000007941 */ /* 0x000fea0003800000 */
.L_x_139:
[----:B-----5:R-:W-:Y:S01]  /*4bb0*/  IMAD.U32 R7, R97, 0x10000, RZ ;  /* 0x0001000061077824 */ /* 0x020fe200078e00ff */
[----:B------:R-:W-:Y:S01]  /*4bc0*/  ISETP.GT.AND P1, PT, R8, 0x79, PT ;  /* 0x000000790800780c */ /* 0x000fe20003f24270 */
[----:B------:R-:W-:Y:S01]  /*4bd0*/  @P2 IMAD.MOV.U32 R8, RZ, RZ, R92 ;  /* 0x000000ffff082224 */ /* 0x000fe200078e005c */
        /* <DEDUP_REMOVED lines=9> */
.L_x_142:
[----:B------:R-:W-:Y:S05]  /*4c70*/  BSYNC B0 ;  /* 0x0000000000007941 */ /* 0x000fea0003800000 */
.L_x_141:
        /* <DEDUP_REMOVED lines=9> */
.L_x_144:
[----:B------:R-:W-:Y:S05]  /*4d10*/  BSYNC B0 ;  /* 0x0000000000007941 */ /* 0x000fea0003800000 */
.L_x_143:
[----:B-----5:R-:W-:Y:S01]  /*4d20*/  IMAD.U32 R7, R97, 0x10000, RZ ;  /* 0x0001000061077824 */ /* 0x020fe200078e00ff */
        /* <DEDUP_REMOVED lines=8> */
.L_x_146:
[----:B------:R-:W-:Y:S05]  /*4db0*/  BSYNC B0 ;  /* 0x0000000000007941 */ /* 0x000fea0003800000 */
.L_x_145:
[----:B-----5:R-:W-:-:S04]  /*4dc0*/  IMAD.U32 R97, R97, 0x10000, RZ ;  /* 0x0001000061617824 */ /* 0x020fc800078e00ff */
[----:B------:R-:W-:-:S04]  /*4dd0*/  FMUL R6, R97, R6 ;  /* 0x0000000661067220 */ /* 0x000fc80000400000 */
[----:B------:R-:W-:Y:S01]  /*4de0*/  FFMA R6, R87, R0, R6 ;  /* 0x0000000057067223 */ /* 0x000fe20000000006 */
[----:B------:R-:W-:Y:S06]  /*4df0*/  @!P1 EXIT ;  /* 0x000000000000994d */ /* 0x000fec0003800000 */
[----:B------:R-:W-:-:S05]  /*4e00*/  F2FP.BF16.F32.PACK_AB R6, RZ, R6 ;  /* 0x00000006ff06723e */ /* 0x000fca00000010ff */
[----:B------:R-:W-:Y:S01]  /*4e10*/  STG.E.U16 desc[UR12][R4.64+0xf2], R6 ;  /* 0x0000f20604007986 */ /* 0x000fe2000c10150c */
[----:B------:R-:W-:Y:S05]  /*4e20*/  EXIT ;  /* 0x000000000000794d */ /* 0x000fea0003800000 */
.L_x_22:
[----:B------:R-:W-:Y:S01]  /*4e30*/  ISETP.GT.AND P3, PT, R8, 0x1, PT ;  /* 0x000000010800780c */ /* 0x000fe20003f64270 */
[----:B------:R-:W-:Y:S01]  /*4e40*/  ULDC.64 UR4, c[0x0][0x650] ;  /* 0x0001940000047ab9 */ /* 0x000fe20000000a00 */
[-C--:B------:R-:W-:Y:S01]  /*4e50*/  FMUL R24, R24, R0.reuse ;  /* 0x0000000018187220 */ /* 0x080fe20000400000 */
[-C--:B------:R-:W-:Y:S01]  /*4e60*/  FMUL R25, R25, R0.reuse ;  /* 0x0000000019197220 */ /* 0x080fe20000400000 */
[----:B------:R-:W-:Y:S01]  /*4e70*/  ISETP.GT.AND P1, PT, R10, RZ, P3 ;  /* 0x000000ff0a00720c */ /* 0x000fe20001f24270 */
[-C--:B------:R-:W-:Y:S01]  /*4e80*/  FMUL R26, R26, R0.reuse ;  /* 0x000000001a1a7220 */ /* 0x080fe20000400000 */
[----:B------:R-:W-:Y:S01]  /*4e90*/  LEA R2, P4, R14, UR4, 0x1 ;  /* 0x000000040e027c11 */ /* 0x000fe2000f8808ff */
[----:B------:R-:W-:Y:S01]  /*4ea0*/  FMUL R27, R27, R0 ;  /* 0x000000001b1b7220 */ /* 0x000fe20000400000 */
[----:B------:R-:W-:Y:S01]  /*4eb0*/  F2FP.BF16.F32.PACK_AB R24, RZ, R24 ;  /* 0x00000018ff18723e */ /* 0x000fe200000010ff */
[-C--:B------:R-:W-:Y:S01]  /*4ec0*/  FMUL R28, R28, R0.reuse ;  /* 0x000000001c1c7220 */ /* 0x080fe20000400000 */
[----:B------:R-:W-:Y:S01]  /*4ed0*/  LEA.HI.X R3, R14, UR5, R91, 0x1, P4 ;  /* 0x000000050e037c11 */ /* 0x000fe2000a0f0c5b */
[-C--:B------:R-:W-:Y:S01]  /*4ee0*/  FMUL R29, R29, R0.reuse ;  /* 0x000000001d1d7220 */ /* 0x080fe20000400000 */
[----:B------:R-:W-:Y:S01]  /*4ef0*/  F2FP.BF16.F32.PACK_AB R25, RZ, R25 ;  /* 0x00000019ff19723e */ /* 0x000fe200000010ff */
[-C--:B------:R-:W-:Y:S01]  /*4f00*/  FMUL R30, R30, R0.reuse ;  /* 0x000000001e1e7220 */ /* 0x080fe20000400000 */
[----:B------:R-:W-:Y:S01]  /*4f10*/  SHF.L.U64.HI R5, R21, 0x1, R20 ;  /* 0x0000000115057819 */ /* 0x000fe20000010214 */
[----:B------:R-:W-:Y:S01]  /*4f20*/  @P2 STG.E.U16 desc[UR12][R2.64], R24 ;  /* 0x0000001802002986 */ /* 0x000fe2000c10150c */
[----:B------:R-:W-:Y:S01]  /*4f30*/  ISETP.GT.AND P2, PT, R10, 0x8, P0 ;  /* 0x000000080a00780c */ /* 0x000fe20000744270 */
[----:B------:R-:W-:Y:S01]  /*4f40*/  FMUL R31, R31, R0 ;  /* 0x000000001f1f7220 */ /* 0x000fe20000400000 */
[----:B------:R-:W-:Y:S01]  /*4f50*/  LEA R4, P5, R21, R2, 0x1 ;  /* 0x0000000215047211 */ /* 0x000fe200078a08ff */
[----:B------:R-:W-:Y:S01]  /*4f60*/  @P1 STG.E.U16 desc[UR12][R2.64+0x2], R25 ;  /* 0x0000021902001986 */ /* 0x000fe2000c10150c */
[----:B------:R-:W-:Y:S01]  /*4f70*/  ISETP.GT.AND P1, PT, R8, 0x8, PT ;  /* 0x000000080800780c */ /* 0x000fe20003f24270 */
[-C--:B------:R-:W-:Y:S01]  /*4f80*/  FMUL R32, R32, R0.reuse ;  /* 0x0000000020207220 */ /* 0x080fe20000400000 */
[----:B------:R-:W-:Y:S01]  /*4f90*/  ISETP.GT.AND P3, PT, R10, 0x8, P3 ;  /* 0x000000080a00780c */ /* 0x000fe20001f64270 */
[----:B------:R-:W-:Y:S01]  /*4fa0*/  IMAD.X R5, R5, 0x1, R3, P5 ;  /* 0x0000000105057824 */ /* 0x000fe200028e0603 */
[----:B------:R-:W-:Y:S01]  /*4fb0*/  ISETP.GT.AND P0, PT, R8, 0x9, PT ;  /* 0x000000090800780c */ /* 0x000fe20003f04270 */
[-C--:B------:R-:W-:Y:S01]  /*4fc0*/  FMUL R33, R33, R0.reuse ;  /* 0x0000000021217220 */ /* 0x080fe20000400000 */
[----:B------:R-:W-:Y:S01]  /*4fd0*/  ISETP.GT.AND P4, PT, R10, RZ, P1 ;  /* 0x000000ff0a00720c */ /* 0x000fe20000f84270 */
[-C--:B------:R-:W-:Y:S01]  /*4fe0*/  FMUL R34, R34, R0.reuse ;  /* 0x0000000022227220 */ /* 0x080fe20000400000 */
[----:B------:R-:W-:Y:S01]  /*4ff0*/  ISETP.GT.AND P5, PT, R10, RZ, P0 ;  /* 0x000000ff0a00720c */ /* 0x000fe200007a4270 */
[----:B------:R-:W-:Y:S01]  /*5000*/  FMUL R35, R35, R0 ;  /* 0x0000000023237220 */ /* 0x000fe20000400000 */
[----:B------:R-:W-:Y:S01]  /*5010*/  F2FP.BF16.F32.PACK_AB R26, RZ, R26 ;  /* 0x0000001aff1a723e */ /* 0x000fe200000010ff */
[-C--:B------:R-:W-:Y:S01]  /*5020*/  FMUL R36, R36, R0.reuse ;  /* 0x0000000024247220 */ /* 0x080fe20000400000 */
[----:B------:R-:W-:Y:S01]  /*5030*/  F2FP.BF16.F32.PACK_AB R27, RZ, R27 ;  /* 0x0000001bff1b723e */ /* 0x000fe200000010ff */
[----:B------:R-:W-:Y:S01]  /*5040*/  FMUL R37, R37, R0 ;  /* 0x0000000025257220 */ /* 0x000fe20000400000 */
[----:B------:R-:W-:Y:S01]  /*5050*/  F2FP.BF16.F32.PACK_AB R28, RZ, R28 ;  /* 0x0000001cff1c723e */ /* 0x000fe200000010ff */
[----:B------:R-:W-:Y:S01]  /*5060*/  @P2 STG.E.U16 desc[UR12][R4.64], R26 ;  /* 0x0000001a04002986 */ /* 0x000fe2000c10150c */
[----:B------:R-:W-:Y:S01]  /*5070*/  ISETP.GT.AND P1, PT, R10, 0x8, P1 ;  /* 0x000000080a00780c */ /* 0x000fe20000f24270 */
[-C--:B------:R-:W-:Y:S01]  /*5080*/  FMUL R38, R38, R0.reuse ;  /* 0x0000000026267220 */ /* 0x080fe20000400000 */
[----:B------:R-:W-:Y:S01]  /*5090*/  F2FP.BF16.F32.PACK_AB R29, RZ, R29 ;  /* 0x0000001dff1d723e */ /* 0x000fe200000010ff */
[----:B------:R-:W-:Y:S01]  /*50a0*/  @P3 STG.E.U16 desc[UR12][R4.64+0x2], R27 ;  /* 0x0000021b04003986 */ /* 0x000fe2000c10150c */
[----:B------:R-:W-:Y:S01]  /*50b0*/  ISETP.GT.AND P3, PT, R8, 0x10, PT ;  /* 0x000000100800780c */ /* 0x000fe20003f64270 */
[-C--:B------:R-:W-:Y:S01]  /*50c0*/  FMUL R39, R39, R0.reuse ;  /* 0x0000000027277220 */ /* 0x080fe20000400000 */
[----:B------:R-:W-:Y:S01]  /*50d0*/  ISETP.GT.AND P2, PT, R10, 0x8, P0 ;  /* 0x000000080a00780c */ /* 0x000fe20000744270 */
[----:B------:R-:W-:Y:S01]  /*50e0*/  @P4 STG.E.U16 desc[UR12][R2.64+0x10], R28 ;  /* 0x0000101c02004986 */ /* 0x000fe2000c10150c */
[----:B------:R-:W-:Y:S01]  /*50f0*/  ISETP.GT.AND P0, PT, R8, 0x11, PT ;  /* 0x000000110800780c */ /* 0x000fe20003f04270 */
[-C--:B------:R-:W-:Y:S01]  /*5100*/  FMUL R40, R40, R0.reuse ;  /* 0x0000000028287220 */ /* 0x080fe20000400000 */
[C---:B------:R-:W-:Y:S01]  /*5110*/  ISETP.GT.AND P4, PT, R10.reuse, RZ, P3 ;  /* 0x000000ff0a00720c */ /* 0x040fe20001f84270 */
[----:B------:R-:W-:Y:S01]  /*5120*/  @P5 STG.E.U16 desc[UR12][R2.64+0x12], R29 ;  /* 0x0000121d02005986 */ /* 0x000fe2000c10150c */
        /* <DEDUP_REMOVED lines=153> */
[----:B------:R-:W-:Y:S01]  /*5ac0*/  FMUL R0, R87, R0 ;  /* 0x0000000057007220 */ /* 0x000fe20000400000 */
[----:B------:R-:W-:Y:S01]  /*5ad0*/  ISETP.GT.AND P2, PT, R10, 0x8, P0 ;  /* 0x000000080a00780c */ /* 0x000fe20000744270 */
[----:B------:R-:W-:Y:S01]  /*5ae0*/  @P4 STG.E.U16 desc[UR12][R2.64+0x90], R60 ;  /* 0x0000903c02004986 */ /* 0x000fe2000c10150c */
[----:B------:R-:W-:-:S02]  /*5af0*/  ISETP.GT.AND P0, PT, R8, 0x51, PT ;  /* 0x000000510800780c */ /* 0x000fc40003f04270 */
[C---:B------:R-:W-:Y:S01]  /*5b00*/  ISETP.GT.AND P4, PT, R10.reuse, RZ, P3 ;  /* 0x000000ff0a00720c */ /* 0x040fe20001f84270 */
[----:B------:R-:W-:Y:S01]  /*5b10*/  @P5 STG.E.U16 desc[UR12][R2.64+0x92], R61 ;  /* 0x0000923d02005986 */ /* 0x000fe2000c10150c */
[C---:B------:R-:W-:Y:S02]  /*5b20*/  ISETP.GT.AND P5, PT, R10.reuse, RZ, P0 ;  /* 0x000000ff0a00720c */ /* 0x040fe400007a4270 */
[----:B------:R-:W-:Y:S02]  /*5b30*/  F2FP.BF16.F32.PACK_AB R62, RZ, R62 ;  /* 0x0000003eff3e723e */ /* 0x000fe400000010ff */
[----:B------:R-:W-:Y:S02]  /*5b40*/  F2FP.BF16.F32.PACK_AB R63, RZ, R63 ;  /* 0x0000003fff3f723e */ /* 0x000fe400000010ff */
[----:B------:R-:W-:Y:S01]  /*5b50*/  F2FP.BF16.F32.PACK_AB R64, RZ, R64 ;  /* 0x00000040ff40723e */ /* 0x000fe200000010ff */
[----:B------:R-:W-:Y:S01]  /*5b60*/  @P1 STG.E.U16 desc[UR12][R4.64+0x90], R62 ;  /* 0x0000903e04001986 */ /* 0x000fe2000c10150c */
[----:B------:R-:W-:-:S02]  /*5b70*/  ISETP.GT.AND P1, PT, R10, 0x8, P3 ;  /* 0x000000080a00780c */ /* 0x000fc40001f24270 */
[----:B------:R-:W-:Y:S01]  /*5b80*/  F2FP.BF16.F32.PACK_AB R65, RZ, R65 ;  /* 0x00000041ff41723e */ /* 0x000fe200000010ff */
[----:B------:R-:W-:Y:S01]  /*5b90*/  @P2 STG.E.U16 desc[UR12][R4.64+0x92], R63 ;  /* 0x0000923f04002986 */ /* 0x000fe2000c10150c */
[----:B------:R-:W-:Y:S02]  /*5ba0*/  ISETP.GT.AND P2, PT, R8, 0x58, PT ;  /* 0x000000580800780c */ /* 0x000fe40003f44270 */
[----:B------:R-:W-:Y:S01]  /*5bb0*/  ISETP.GT.AND P0, PT, R10, 0x8, P0 ;  /* 0x000000080a00780c */ /* 0x000fe20000704270 */
[----:B------:R-:W-:Y:S01]  /*5bc0*/  @P4 STG.E.U16 desc[UR12][R2.64+0xa0], R64 ;  /* 0x0000a04002004986 */ /* 0x000fe2000c10150c */
[----:B------:R-:W-:Y:S02]  /*5bd0*/  ISETP.GT.AND P3, PT, R8, 0x59, PT ;  /* 0x000000590800780c */ /* 0x000fe40003f64270 */
[C---:B------:R-:W-:Y:S01]  /*5be0*/  ISETP.GT.AND P4, PT, R10.reuse, RZ, P2 ;  /* 0x000000ff0a00720c */ /* 0x040fe20001784270 */
[----:B------:R-:W-:Y:S01]  /*5bf0*/  @P5 STG.E.U16 desc[UR12][R2.64+0xa2], R65 ;  /* 0x0000a24102005986 */ /* 0x000fe2000c10150c */
[----:B------:R-:W-:-:S02]  /*5c00*/  ISETP.GT.AND P5, PT, R10, RZ, P3 ;  /* 0x000000ff0a00720c */ /* 0x000fc40001fa4270 */
[----:B------:R-:W-:Y:S02]  /*5c10*/  F2FP.BF16.F32.PACK_AB R66, RZ, R66 ;  /* 0x00000042ff42723e */ /* 0x000fe400000010ff */
[----:B------:R-:W-:Y:S02]  /*5c20*/  F2FP.BF16.F32.PACK_AB R67, RZ, R67 ;  /* 0x00000043ff43723e */ /* 0x000fe400000010ff */
[----:B------:R-:W-:Y:S01]  /*5c30*/  F2FP.BF16.F32.PACK_AB R68, RZ, R68 ;  /* 0x00000044ff44723e */ /* 0x000fe200000010ff */
[----:B------:R-:W-:Y:S01]  /*5c40*/  @P1 STG.E.U16 desc[UR12][R4.64+0xa0], R66 ;  /* 0x0000a04204001986 */ /* 0x000fe2000c10150c */
[C---:B------:R-:W-:Y:S02]  /*5c50*/  ISETP.GT.AND P1, PT, R10.reuse, 0x8, P2 ;  /* 0x000000080a00780c */ /* 0x040fe40001724270 */
[----:B------:R-:W-:Y:S01]  /*5c60*/  F2FP.BF16.F32.PACK_AB R69, RZ, R69 ;  /* 0x00000045ff45723e */ /* 0x000fe200000010ff */
[----:B------:R-:W-:Y:S01]  /*5c70*/  @P0 STG.E.U16 desc[UR12][R4.64+0xa2], R67 ;  /* 0x0000a24304000986 */ /* 0x000fe2000c10150c */
[----:B------:R-:W-:-:S02]  /*5c80*/  ISETP.GT.AND P2, PT, R10, 0x8, P3 ;  /* 0x000000080a00780c */ /* 0x000fc40001f44270 */
[C---:B------:R-:W-:Y:S01]  /*5c90*/  ISETP.GT.AND P3, PT, R8.reuse, 0x60, PT ;  /* 0x000000600800780c */ /* 0x040fe20003f64270 */
[----:B------:R-:W-:Y:S01]  /*5ca0*/  @P4 STG.E.U16 desc[UR12][R2.64+0xb0], R68 ;  /* 0x0000b04402004986 */ /* 0x000fe2000c10150c */
[----:B------:R-:W-:Y:S02]  /*5cb0*/  ISETP.GT.AND P0, PT, R8, 0x61, PT ;  /* 0x000000610800780c */ /* 0x000fe40003f04270 */
[C---:B------:R-:W-:Y:S01]  /*5cc0*/  ISETP.GT.AND P4, PT, R10.reuse, RZ, P3 ;  /* 0x000000ff0a00720c */ /* 0x040fe20001f84270 */
[----:B------:R-:W-:Y:S01]  /*5cd0*/  @P5 STG.E.U16 desc[UR12][R2.64+0xb2], R69 ;  /* 0x0000b24502005986 */ /* 0x000fe2000c10150c */
[----:B------:R-:W-:Y:S02]  /*5ce0*/  ISETP.GT.AND P5, PT, R10, RZ, P0 ;  /* 0x000000ff0a00720c */ /* 0x000fe400007a4270 */
[----:B------:R-:W-:Y:S02]  /*5cf0*/  F2FP.BF16.F32.PACK_AB R70, RZ, R70 ;  /* 0x00000046ff46723e */ /* 0x000fe400000010ff */
[----:B------:R-:W-:-:S02]  /*5d00*/  F2FP.BF16.F32.PACK_AB R71, RZ, R71 ;  /* 0x00000047ff47723e */ /* 0x000fc400000010ff */
[----:B------:R-:W-:Y:S01]  /*5d10*/  F2FP.BF16.F32.PACK_AB R72, RZ, R72 ;  /* 0x00000048ff48723e */ /* 0x000fe200000010ff */
[----:B------:R-:W-:Y:S01]  /*5d20*/  @P1 STG.E.U16 desc[UR12][R4.64+0xb0], R70 ;  /* 0x0000b04604001986 */ /* 0x000fe2000c10150c */
[----:B------:R-:W-:Y:S02]  /*5d30*/  F2FP.BF16.F32.PACK_AB R73, RZ, R73 ;  /* 0x00000049ff49723e */ /* 0x000fe400000010ff */
[C---:B------:R-:W-:Y:S01]  /*5d40*/  ISETP.GT.AND P1, PT, R10.reuse, 0x8, P3 ;  /* 0x000000080a00780c */ /* 0x040fe20001f24270 */
[----:B------:R-:W-:Y:S01]  /*5d50*/  @P2 STG.E.U16 desc[UR12][R4.64+0xb2], R71 ;  /* 0x0000b24704002986 */ /* 0x000fe2000c10150c */
[----:B------:R-:W-:Y:S02]  /*5d60*/  ISETP.GT.AND P0, PT, R10, 0x8, P0 ;  /* 0x000000080a00780c */ /* 0x000fe40000704270 */
[----:B------:R-:W-:Y:S01]  /*5d70*/  F2FP.BF16.F32.PACK_AB R74, RZ, R74 ;  /* 0x0000004aff4a723e */ /* 0x000fe200000010ff */
[----:B------:R-:W-:Y:S01]  /*5d80*/  @P4 STG.E.U16 desc[UR12][R2.64+0xc0], R72 ;  /* 0x0000c04802004986 */ /* 0x000fe2000c10150c */
[----:B------:R-:W-:-:S02]  /*5d90*/  ISETP.GT.AND P4, PT, R8, 0x68, PT ;  /* 0x000000680800780c */ /* 0x000fc40003f84270 */
[----:B------:R-:W-:Y:S01]  /*5da0*/  F2FP.BF16.F32.PACK_AB R75, RZ, R75 ;  /* 0x0000004bff4b723e */ /* 0x000fe200000010ff */
[----:B------:R-:W-:Y:S01]  /*5db0*/  @P5 STG.E.U16 desc[UR12][R2.64+0xc2], R73 ;  /* 0x0000c24902005986 */ /* 0x000fe2000c10150c */
[----:B------:R-:W-:Y:S02]  /*5dc0*/  ISETP.GT.AND P5, PT, R8, 0x69, PT ;  /* 0x000000690800780c */ /* 0x000fe40003fa4270 */
[C---:B------:R-:W-:Y:S01]  /*5dd0*/  ISETP.GT.AND P2, PT, R10.reuse, RZ, P4 ;  /* 0x000000ff0a00720c */ /* 0x040fe20002744270 */
[----:B------:R-:W-:Y:S01]  /*5de0*/  @P1 STG.E.U16 desc[UR12][R4.64+0xc0], R74 ;  /* 0x0000c04a04001986 */ /* 0x000fe2000c10150c */
[----:B------:R-:W-:Y:S02]  /*5df0*/  ISETP.GT.AND P6, PT, R10, RZ, P5 ;  /* 0x000000ff0a00720c */ /* 0x000fe40002fc4270 */
[----:B------:R-:W-:Y:S01]  /*5e00*/  F2FP.BF16.F32.PACK_AB R76, RZ, R76 ;  /* 0x0000004cff4c723e */ /* 0x000fe200000010ff */
[----:B------:R-:W-:Y:S01]  /*5e10*/  @P0 STG.E.U16 desc[UR12][R4.64+0xc2], R75 ;  /* 0x0000c24b04000986 */ /* 0x000fe2000c10150c */
[----:B------:R-:W-:-:S02]  /*5e20*/  F2FP.BF16.F32.PACK_AB R77, RZ, R77 ;  /* 0x0000004dff4d723e */ /* 0x000fc400000010ff */
[----:B------:R-:W-:Y:S02]  /*5e30*/  ISETP.GT.AND P3, PT, R8, 0x70, PT ;  /* 0x000000700800780c */ /* 0x000fe40003f64270 */
[----:B------:R-:W-:Y:S02]  /*5e40*/  ISETP.GT.AND P4, PT, R10, 0x8, P4 ;  /* 0x000000080a00780c */ /* 0x000fe40002784270 */
[----:B------:R-:W-:Y:S01]  /*5e50*/  F2FP.BF16.F32.PACK_AB R78, RZ, R78 ;  /* 0x0000004eff4e723e */ /* 0x000fe200000010ff */
[----:B------:R-:W-:Y:S01]  /*5e60*/  @P2 STG.E.U16 desc[UR12][R2.64+0xd0], R76 ;  /* 0x0000d04c02002986 */ /* 0x000fe2000c10150c */
[----:B------:R-:W-:Y:S02]  /*5e70*/  ISETP.GT.AND P2, PT, R8, 0x71, PT ;  /* 0x000000710800780c */ /* 0x000fe40003f44270 */
[----:B------:R-:W-:Y:S01]  /*5e80*/  F2FP.BF16.F32.PACK_AB R79, RZ, R79 ;  /* 0x0000004fff4f723e */ /* 0x000fe200000010ff */
[----:B------:R-:W-:Y:S01]  /*5e90*/  @P6 STG.E.U16 desc[UR12][R2.64+0xd2], R77 ;  /* 0x0000d24d02006986 */ /* 0x000fe2000c10150c */
[----:B------:R-:W-:-:S02]  /*5ea0*/  ISETP.GT.AND P6, PT, R10, 0x8, P5 ;  /* 0x000000080a00780c */ /* 0x000fc40002fc4270 */
[----:B------:R-:W-:Y:S02]  /*5eb0*/  ISETP.GT.AND P5, PT, R10, RZ, P3 ;  /* 0x000000ff0a00720c */ /* 0x000fe40001fa4270 */
[----:B------:R-:W-:Y:S01]  /*5ec0*/  F2FP.BF16.F32.PACK_AB R80, RZ, R80 ;  /* 0x00000050ff50723e */ /* 0x000fe200000010ff */
[----:B------:R-:W-:Y:S01]  /*5ed0*/  @P4 STG.E.U16 desc[UR12][R4.64+0xd0], R78 ;  /* 0x0000d04e04004986 */ /* 0x000fe2000c10150c */
[C---:B------:R-:W-:Y:S02]  /*5ee0*/  ISETP.GT.AND P1, PT, R8.reuse, 0x78, PT ;  /* 0x000000780800780c */ /* 0x040fe40003f24270 */
[----:B------:R-:W-:Y:S02]  /*5ef0*/  ISETP.GT.AND P0, PT, R8, 0x79, PT ;  /* 0x000000790800780c */ /* 0x000fe40003f04270 */
[C---:B------:R-:W-:Y:S02]  /*5f00*/  ISETP.GT.AND P4, PT, R10.reuse, RZ, P2 ;  /* 0x000000ff0a00720c */ /* 0x040fe40001784270 */
[C---:B------:R-:W-:Y:S01]  /*5f10*/  ISETP.GT.AND P3, PT, R10.reuse, 0x8, P3 ;  /* 0x000000080a00780c */ /* 0x040fe20001f64270 */
[----:B------:R-:W-:Y:S01]  /*5f20*/  @P6 STG.E.U16 desc[UR12][R4.64+0xd2], R79 ;  /* 0x0000d24f04006986 */ /* 0x000fe2000c10150c */
[----:B------:R-:W-:-:S02]  /*5f30*/  ISETP.GT.AND P2, PT, R10, 0x8, P2 ;  /* 0x000000080a00780c */ /* 0x000fc40001744270 */
[C---:B------:R-:W-:Y:S01]  /*5f40*/  ISETP.GT.AND P6, PT, R10.reuse, RZ, P0 ;  /* 0x000000ff0a00720c */ /* 0x040fe200007c4270 */
[----:B------:R-:W-:Y:S01]  /*5f50*/  @P5 STG.E.U16 desc[UR12][R2.64+0xe0], R80 ;  /* 0x0000e05002005986 */ /* 0x000fe2000c10150c */
[C---:B------:R-:W-:Y:S02]  /*5f60*/  ISETP.GT.AND P5, PT, R10.reuse, RZ, P1 ;  /* 0x000000ff0a00720c */ /* 0x040fe40000fa4270 */
[C---:B------:R-:W-:Y:S02]  /*5f70*/  ISETP.GT.AND P1, PT, R10.reuse, 0x8, P1 ;  /* 0x000000080a00780c */ /* 0x040fe40000f24270 */
[----:B------:R-:W-:Y:S02]  /*5f80*/  F2FP.BF16.F32.PACK_AB R81, RZ, R81 ;  /* 0x00000051ff51723e */ /* 0x000fe400000010ff */
[----:B------:R-:W-:Y:S02]  /*5f90*/  F2FP.BF16.F32.PACK_AB R82, RZ, R82 ;  /* 0x00000052ff52723e */ /* 0x000fe400000010ff */
[----:B------:R-:W-:Y:S01]  /*5fa0*/  F2FP.BF16.F32.PACK_AB R83, RZ, R83 ;  /* 0x00000053ff53723e */ /* 0x000fe200000010ff */
[----:B------:R-:W-:Y:S01]  /*5fb0*/  @P4 STG.E.U16 desc[UR12][R2.64+0xe2], R81 ;  /* 0x0000e25102004986 */ /* 0x000fe2000c10150c */
[----:B------:R-:W-:-:S02]  /*5fc0*/  ISETP.GT.AND P0, PT, R10, 0x8, P0 ;  /* 0x000000080a00780c */ /* 0x000fc40000704270 */
[----:B------:R-:W-:Y:S01]  /*5fd0*/  F2FP.BF16.F32.PACK_AB R84, RZ, R84 ;  /* 0x00000054ff54723e */ /* 0x000fe200000010ff */
[----:B------:R-:W-:Y:S01]  /*5fe0*/  @P3 STG.E.U16 desc[UR12][R4.64+0xe0], R82 ;  /* 0x0000e05204003986 */ /* 0x000fe2000c10150c */
[----:B------:R-:W-:Y:S02]  /*5ff0*/  F2FP.BF16.F32.PACK_AB R85, RZ, R85 ;  /* 0x00000055ff55723e */ /* 0x000fe400000010ff */
[----:B------:R-:W-:Y:S01]  /*6000*/  F2FP.BF16.F32.PACK_AB R86, RZ, R86 ;  /* 0x00000056ff56723e */ /* 0x000fe200000010ff */
[----:B------:R-:W-:Y:S04]  /*6010*/  @P2 STG.E.U16 desc[UR12][R4.64+0xe2], R83 ;  /* 0x0000e25304002986 */ /* 0x000fe8000c10150c */
[----:B------:R-:W-:Y:S04]  /*6020*/  @P5 STG.E.U16 desc[UR12][R2.64+0xf0], R84 ;  /* 0x0000f05402005986 */ /* 0x000fe8000c10150c */
[----:B------:R0:W-:Y:S02]  /*6030*/  @P6 STG.E.U16 desc[UR12][R2.64+0xf2], R85 ;  /* 0x0000f25502006986 */ /* 0x0001e4000c10150c */
[----:B0-----:R-:W-:-:S02]  /*6040*/  @P1 IMAD.MOV.U32 R2, RZ, RZ, R4 ;  /* 0x000000ffff021224 */ /* 0x001fc400078e0004 */
[----:B------:R-:W-:-:S05]  /*6050*/  @P1 IMAD.MOV.U32 R3, RZ, RZ, R5 ;  /* 0x000000ffff031224 */ /* 0x000fca00078e0005 */
[----:B------:R0:W-:Y:S01]  /*6060*/  @P1 STG.E.U16 desc[UR12][R2.64+0xf0], R86 ;  /* 0x0000f05602001986 */ /* 0x0001e2000c10150c */
[----:B------:R-:W-:Y:S05]  /*6070*/  @!P0 EXIT ;  /* 0x000000000000894d */ /* 0x000fea0003800000 */
[----:B------:R-:W-:-:S05]  /*6080*/  F2FP.BF16.F32.PACK_AB R0, RZ, R0 ;  /* 0x00000000ff00723e */ /* 0x000fca00000010ff */
[----:B------:R-:W-:Y:S01]  /*6090*/  STG.E.U16 desc[UR12][R4.64+0xf2], R0 ;  /* 0x0000f20004007986 */ /* 0x000fe2000c10150c */
[----:B------:R-:W-:Y:S05]  /*60a0*/  EXIT ;  /* 0x000000000000794d */ /* 0x000fea0003800000 */
.L_x_10:
[----:B------:R-:W-:-:S13]  /*60b0*/  ISETP.NE.AND P0, PT, R3, RZ, PT ;  /* 0x000000ff0300720c */ /* 0x000fda0003f05270 */
[----:B------:R-:W-:Y:S05]  /*60c0*/  @P0 EXIT ;  /* 0x000000000000094d */ /* 0x000fea0003800000 */
[----:B------:R-:W-:-:S13]  /*60d0*/  ELECT P0, URZ, PT ;  /* 0x00000000003f782f */ /* 0x000fda0003800000 */
[----:B------:R-:W-:Y:S05]  /*60e0*/  @!P0 BRA `(.L_x_147) ;  /* 0x0000000800188947 */ /* 0x000fea0003800000 */
[----:B------:R-:W-:Y:S02]  /*60f0*/  ISETP.GE.AND P0, PT, R16, 0x1, PT ;  /* 0x000000011000780c */ /* 0x000fe40003f06270 */
[----:B-----5:R-:W-:-:S04]  /*6100*/  SHF.R.S32.HI R0, RZ, 0x1f, R13 ;  /* 0x0000001fff007819 */ /* 0x020fc8000001140d */
[----:B------:R-:W-:-:S07]  /*6110*/  LEA.HI R3, R0, R13, RZ, 0x7 ;  /* 0x0000000d00037211 */ /* 0x000fce00078f38ff */
[----:B------:R-:W-:Y:S05]  /*6120*/  @!P0 BRA `(.L_x_147) ;  /* 0x0000000800088947 */ /* 0x000fea0003800000 */
[----:B------:R-:W1:Y:S01]  /*6130*/  LDC.64 R14, c[0x0][0x4f8] ;  /* 0x00013e00ff0e7b82 */ /* 0x000e620000000a00 */
[----:B---3--:R-:W-:Y:S01]  /*6140*/  LOP3.LUT R6, R3, 0xffffff80, RZ, 0xc0, !PT ;  /* 0xffffff8003067812 */ /* 0x008fe200078ec0ff */
[----:B------:R-:W-:Y:S01]  /*6150*/  ULDC.64 UR4, c[0x0][0x4c0] ;  /* 0x0001300000047ab9 */ /* 0x000fe20000000a00 */
[----:B------:R-:W-:Y:S01]  /*6160*/  LOP3.LUT P0, RZ, R13, 0x1f, RZ, 0xc0, !PT ;  /* 0x0000001f0dff7812 */ /* 0x000fe2000780c0ff */
[----:B------:R-:W-:Y:S02]  /*6170*/  IMAD.SHL.U32 R11, R11, 0x80, RZ ;  /* 0x000000800b0b7824 */ /* 0x000fe400078e00ff */
[----:B------:R-:W-:Y:S02]  /*6180*/  IMAD.IADD R6, R13, 0x1, -R6 ;  /* 0x000000010d067824 */ /* 0x000fe400078e0a06 */
[----:B------:R-:W2:Y:S01]  /*6190*/  LDC R0, c[0x0][0x500] ;  /* 0x00014000ff007b82 */ /* 0x000ea20000000800 */
[----:B------:R-:W-:Y:S02]  /*61a0*/  VIADD R13, R10, 0x1 ;  /* 0x000000010a0d7836 */ /* 0x000fe40000000000 */
[C---:B------:R-:W-:Y:S01]  /*61b0*/  ISETP.NE.AND P2, PT, R6.reuse, RZ, PT ;  /* 0x000000ff0600720c */ /* 0x040fe20003f45270 */
[----:B------:R-:W-:Y:S01]  /*61c0*/  IMAD.MOV.U32 R3, RZ, RZ, RZ ;  /* 0x000000ffff037224 */ /* 0x000fe200078e00ff */
[----:B------:R-:W-:Y:S01]  /*61d0*/  ISETP.NE.OR P0, PT, R6, RZ, !P0 ;  /* 0x000000ff0600720c */ /* 0x000fe20004705670 */
[----:B0-----:R-:W-:-:S02]  /*61e0*/  IMAD.SHL.U32 R6, R4, 0x40, RZ ;  /* 0x0000004004067824 */ /* 0x001fc400078e00ff */
[----:B------:R-:W-:Y:S02]  /*61f0*/  VIADD R16, R11, 0x40 ;  /* 0x000000400b107836 */ /* 0x000fe40000000000 */
[----:B-1----:R-:W-:Y:S01]  /*6200*/  IMAD R14, R9, UR4, R14 ;  /* 0x00000004090e7c24 */ /* 0x002fe2000f8e020e */
[----:B------:R-:W-:Y:S01]  /*6210*/  ULDC UR4, c[0x0][0x4c8] ;  /* 0x0001320000047ab9 */ /* 0x000fe20000000800 */
[----:B------:R-:W-:Y:S01]  /*6220*/  IMAD R15, R12, UR5, R15 ;  /* 0x000000050c0f7c24 */ /* 0x000fe2000f8e020f */
[----:B------:R-:W-:Y:S01]  /*6230*/  LOP3.LUT R9, R2, 0x2, RZ, 0xfc, !PT ;  /* 0x0000000202097812 */ /* 0x000fe200078efcff */
[----:B------:R-:W-:Y:S02]  /*6240*/  IMAD.MOV.U32 R12, RZ, RZ, RZ ;  /* 0x000000ffff0c7224 */ /* 0x000fe400078e00ff */
[----:B--2---:R-:W-:Y:S02]  /*6250*/  IMAD R7, R7, UR4, R0 ;  /* 0x0000000407077c24 */ /* 0x004fe4000f8e0200 */
[----:B------:R-:W-:-:S07]  /*6260*/  IMAD.MOV.U32 R0, RZ, RZ, 0x1 ;  /* 0x00000001ff007424 */ /* 0x000fce00078e00ff */
.L_x_151:
[----:B------:R-:W0:Y:S01]  /*6270*/  S2R R5, SR_CgaCtaId ;  /* 0x0000000000057919 */ /* 0x000e220000008800 */
[----:B------:R-:W-:-:S04]  /*6280*/  MOV R4, 0x400 ;  /* 0x0000040000047802 */ /* 0x000fc80000000f00 */
[----:B0-----:R-:W-:Y:S02]  /*6290*/  LEA R8, R5, R4, 0x18 ;  /* 0x0000000405087211 */ /* 0x001fe400078ec0ff */
[----:B------:R-:W-:-:S03]  /*62a0*/  SHF.L.U32 R4, R0, 0x1f, RZ ;  /* 0x0000001f00047819 */ /* 0x000fc600000006ff */
[----:B------:R-:W-:-:S07]  /*62b0*/  IMAD R5, R3, 0x8, R8 ;  /* 0x0000000803057824 */ /* 0x000fce00078e0208 */
.L_x_148:
[----:B0-----:R0:W1:Y:S02]  /*62c0*/  SYNCS.PHASECHK.TRANS64.TRYWAIT P1, [R5+URZ+0x36048], R4 ;  /* 0x03604804050075a7 */ /* 0x001064000802017f */
[----:B-1----:R-:W-:Y:S05]  /*62d0*/  @!P1 NANOSLEEP.SYNCS 0x989680 ;  /* 0x009896800000995d */ /* 0x002fea0003900000 */
[----:B------:R-:W1:Y:S02]  /*62e0*/  @!P1 SYNCS.PHASECHK.TRANS64 P1, [R5+URZ+0x36048], R4 ;  /* 0x03604804050095a7 */ /* 0x000e64000802007f */
[----:B-1----:R-:W-:Y:S05]  /*62f0*/  @!P1 BRA `(.L_x_148) ;  /* 0xfffffffc00f09947 */ /* 0x002fea000383ffff */
[----:B0-----:R-:W0:Y:S02]  /*6300*/  @!P2 LDC R4, c[0x0][0x580] ;  /* 0x00016000ff04ab82 */ /* 0x001e240000000800 */
[----:B0-----:R0:W-:Y:S02]  /*6310*/  @!P2 SYNCS.ARRIVE.TRANS64 RZ, [R5+URZ+0x36000], R4 ;  /* 0x0360000405ffa9a7 */ /* 0x0011e4000800003f */
[----:B0-----:R-:W-:-:S04]  /*6320*/  PRMT R4, R9, 0x9910, RZ ;  /* 0x0000991009047816 */ /* 0x001fc800000000ff */
[----:B------:R-:W-:-:S13]  /*6330*/  ISETP.NE.AND P1, PT, R4, 0x2, PT ;  /* 0x000000020400780c */ /* 0x000fda0003f25270 */
[----:B------:R-:W-:Y:S05]  /*6340*/  @P1 BRA `(.L_x_149) ;  /* 0x0000000000041947 */ /* 0x000fea0003800000 */
[----:B------:R-:W-:Y:S01]  /*6350*/  BPT.TRAP 0x1 ;  /* 0x000000040000795c */ /* 0x000fe20000300000 */
.L_x_149:
[----:B------:R-:W-:Y:S05]  /*6360*/  @P0 BRA `(.L_x_150) ;  /* 0x0000000000040947 */ /* 0x000fea0003800000 */
[----:B------:R-:W-:Y:S01]  /*6370*/  BPT.TRAP 0x1 ;  /* 0x000000040000795c */ /* 0x000fe20000300000 */
.L_x_150:
[----:B------:R-:W-:Y:S01]  /*6380*/  ULDC UR8, c[0x0][0x490] ;  /* 0x0001240000087ab9 */ /* 0x000fe20000000800 */
[C---:B------:R-:W-:Y:S01]  /*6390*/  R2UR UR9, R12.reuse ;  /* 0x000000000c0972ca */ /* 0x040fe200000e0000 */
[----:B------:R-:W-:Y:S01]  /*63a0*/  UISETP.NE.AND UP0, UPT, UR8, 0x1, UPT ;  /* 0x000000010800788c */ /* 0x000fe2000bf05270 */
[----:B------:R-:W-:Y:S01]  /*63b0*/  IMAD.U32 R4, R15, 0x20, R14 ;  /* 0x000000200f047824 */ /* 0x000fe200078e000e */
[----:B------:R-:W-:Y:S01]  /*63c0*/  ULDC UR6, c[0x0][0x49c] ;  /* 0x0001270000067ab9 */ /* 0x000fe20000000800 */
[----:B------:R-:W-:Y:S01]  /*63d0*/  ULDC UR33, c[0x0][0x4a8] ;  /* 0x00012a0000217ab9 */ /* 0x000fe20000000800 */
[----:B------:R-:W-:Y:S01]  /*63e0*/  UISETP.NE.AND UP1, UPT, UR6, 0x1, UPT ;  /* 0x000000010600788c */ /* 0x000fe2000bf25270 */
[----:B------:R-:W-:Y:S01]  /*63f0*/  IMAD.U32 R4, R7, 0x400, R4 ;  /* 0x0000040007047824 */ /* 0x000fe200078e0004 */
[----:B------:R-:W-:Y:S01]  /*6400*/  UIADD3 UR8, -UR8, URZ, URZ ;  /* 0x0000003f08087290 */ /* 0x000fe2000fffe13f */
[----:B------:R-:W-:Y:S01]  /*6410*/  VIADD R13, R13, 0xffffffff ;  /* 0xffffffff0d0d7836 */ /* 0x000fe20000000000 */
[----:B------:R-:W-:Y:S01]  /*6420*/  ULDC.64 UR28, c[0x0][0x198] ;  /* 0x00006600001c7ab9 */ /* 0x000fe20000000a00 */
[----:B------:R-:W-:Y:S01]  /*6430*/  ULDC UR14, c[0x0][0x4cc] ;  /* 0x00013300000e7ab9 */ /* 0x000fe20000000800 */
[----:B------:R-:W-:Y:S01]  /*6440*/  UIADD3 UR30, UP2, UR28, 0x1f0, URZ ;  /* 0x000001f01c1e7890 */ /* 0x000fe2000ff5e03f */
[----:B------:R-:W-:Y:S01]  /*6450*/  @UP0 ULDC UR4, c[0x0][0x494] ;  /* 0x0001250000040ab9 */ /* 0x000fe20000000800 */
[----:B------:R-:W-:Y:S01]  /*6460*/  @UP0 ULDC UR7, c[0x0][0x498] ;  /* 0x0001260000070ab9 */ /* 0x000fe20000000800 */
[----:B------:R-:W-:Y:S01]  /*6470*/  UIMAD.WIDE.U32 UR4, UR9, UR4, URZ ;  /* 0x00000004090472a5 */ /* 0x000fe2000f8e003f */
[----:B------:R-:W-:Y:S01]  /*6480*/  ISETP.GT.AND P3, PT, R13, 0x1, PT ;  /* 0x000000010d00780c */ /* 0x000fe20003f64270 */
[----:B------:R-:W-:Y:S01]  /*6490*/  UMOV UR10, UR9 ;  /* 0x00000009000a7c82 */ /* 0x000fe20008000000 */
[----:B------:R-:W-:Y:S01]  /*64a0*/  @UP0 ULDC UR12, c[0x0][0x494] ;  /* 0x00012500000c0ab9 */ /* 0x000fe20000000800 */
[----:B------:R-:W-:Y:S01]  /*64b0*/  @UP0 USHF.R.U32.HI UR10, URZ, UR7, UR5 ;  /* 0x000000073f0a0299 */ /* 0x000fe20008011605 */
[C---:B------:R-:W-:Y:S01]  /*64c0*/  R2UR UR7, R12.reuse ;  /* 0x000000000c0772ca */ /* 0x040fe200000e0000 */
[----:B------:R-:W-:Y:S01]  /*64d0*/  UIMAD.WIDE.U32 UR12, UR9, UR12, URZ ;  /* 0x0000000c090c72a5 */ /* 0x000fe2000f8e003f */
[----:B------:R-:W-:Y:S01]  /*64e0*/  VIADD R12, R12, 0x40 ;  /* 0x000000400c0c7836 */ /* 0x000fe20000000000 */
[----:B------:R-:W-:Y:S01]  /*64f0*/  @UP1 ULDC.64 UR16, c[0x0][0x4a0] ;  /* 0x0001280000101ab9 */ /* 0x000fe20000000a00 */
[----:B------:R-:W-:Y:S01]  /*6500*/  @UP0 ULDC UR11, c[0x0][0x498] ;  /* 0x00012600000b0ab9 */ /* 0x000fe20000000800 */
[----:B------:R-:W-:Y:S01]  /*6510*/  UIMAD.WIDE.U32 UR4, UR10, UR16, URZ ;  /* 0x000000100a0472a5 */ /* 0x000fe2000f8e003f */
[----:B------:R-:W-:Y:S01]  /*6520*/  R2UR UR16, R5 ;  /* 0x00000000051072ca */ /* 0x000fe200000e0000 */
[----:B------:R-:W-:Y:S01]  /*6530*/  @UP0 USHF.R.U32.HI UR9, URZ, UR11, UR13 ;  /* 0x0000000b3f090299 */ /* 0x000fe2000801160d */
[----:B------:R-:W-:Y:S01]  /*6540*/  R2UR UR11, R8 ;  /* 0x00000000080b72ca */ /* 0x000fe200000e0000 */
[----:B------:R-:W-:Y:S01]  /*6550*/  IMAD R8, R3, 0x4000, R8 ;  /* 0x0000400003087824 */ /* 0x000fe200078e0208 */
[----:B------:R-:W-:-:S02]  /*6560*/  UISETP.NE.AND UP0, UPT, UR33, 0x1, UPT ;  /* 0x000000012100788c */ /* 0x000fc4000bf05270 */
[C---:B------:R-:W-:Y:S01]  /*6570*/  R2UR UR4, R3.reuse ;  /* 0x00000000030472ca */ /* 0x040fe200000e0000 */
[----:B------:R-:W-:Y:S01]  /*6580*/  @UP1 ULDC.64 UR18, c[0x0][0x4a0] ;  /* 0x0001280000121ab9 */ /* 0x000fe20000000a00 */
[----:B------:R-:W-:Y:S01]  /*6590*/  R2UR UR21, R8 ;  /* 0x00000000081572ca */ /* 0x000fe200000e0000 */
[----:B------:R-:W-:Y:S01]  /*65a0*/  UIMAD.WIDE.U32 UR12, UR9, UR18, URZ ;  /* 0x00000012090c72a5 */ /* 0x000fe2000f8e003f */
[----:B------:R-:W-:Y:S01]  /*65b0*/  VIADD R3, R3, 0x1 ;  /* 0x0000000103037836 */ /* 0x000fe20000000000 */
[----:B------:R-:W-:Y:S01]  /*65c0*/  UMOV UR15, UR10 ;  /* 0x0000000a000f7c82 */ /* 0x000fe20008000000 */
[----:B------:R-:W-:Y:S02]  /*65d0*/  @UP1 USHF.R.U32.HI UR15, URZ, UR17, UR5 ;  /* 0x000000113f0f1299 */ /* 0x000fe40008011605 */
[----:B------:R-:W-:Y:S01]  /*65e0*/  UIADD3 UR5, UR16, 0x36000, URZ ;  /* 0x0003600010057890 */ /* 0x000fe2000fffe03f */
[----:B------:R-:W-:Y:S01]  /*65f0*/  ISETP.NE.AND P1, PT, R3, 0x9, PT ;  /* 0x000000090300780c */ /* 0x000fe20003f25270 */
[----:B------:R-:W-:Y:S01]  /*6600*/  UMOV UR17, UR9 ;  /* 0x0000000900117c82 */ /* 0x000fe20008000000 */
[----:B------:R-:W-:-:S02]  /*6610*/  @UP1 USHF.R.U32.HI UR17, URZ, UR19, UR13 ;  /* 0x000000133f111299 */ /* 0x000fc4000801160d */
[----:B------:R-:W-:Y:S01]  /*6620*/  ULEA UR4, UR4, UR11, 0xd ;  /* 0x0000000b04047291 */ /* 0x000fe2000f8e683f */
[----:B------:R-:W-:Y:S01]  /*6630*/  SEL R5, RZ, 0x1, P1 ;  /* 0x00000001ff057807 */ /* 0x000fe20000800000 */
[----:B------:R-:W-:Y:S01]  /*6640*/  UIADD3 UR24, UP1, UR28, 0xf0, URZ ;  /* 0x000000f01c187890 */ /* 0x000fe2000ff3e03f */
[----:B------:R-:W-:Y:S01]  /*6650*/  SEL R3, R3, RZ, P1 ;  /* 0x000000ff03037207 */ /* 0x000fe20000800000 */
[----:B------:R-:W-:Y:S01]  /*6660*/  @UP0 ULDC UR20, c[0x0][0x4ac] ;  /* 0x00012b0000140ab9 */ /* 0x000fe20000000800 */
[----:B------:R-:W-:Y:S01]  /*6670*/  UIMAD UR19, UR10, UR8, UR7 ;  /* 0x000000080a1372a4 */ /* 0x000fe2000f8e0207 */
[----:B------:R-:W-:Y:S01]  /*6680*/  LOP3.LUT R0, R0, R5, RZ, 0x3c, !PT ;  /* 0x0000000500007212 */ /* 0x000fe200078e3cff */
[----:B------:R-:W-:Y:S02]  /*6690*/  UIMAD UR11, UR9, UR8, UR7 ;  /* 0x00000008090b72a4 */ /* 0x000fe4000f8e0207 */
[----:B------:R-:W-:Y:S02]  /*66a0*/  UIADD3 UR16, UR21, 0x12000, URZ ;  /* 0x0001200015107890 */ /* 0x000fe4000fffe03f */
[----:B------:R-:W-:-:S02]  /*66b0*/  UIADD3 UR8, UR21, 0x14000, URZ ;  /* 0x0001400015087890 */ /* 0x000fc4000fffe03f */
[----:B------:R-:W-:Y:S01]  /*66c0*/  UIMAD.WIDE.U32 UR20, UR15, UR20, URZ ;  /* 0x000000140f1472a5 */ /* 0x000fe2000f8e003f */
[----:B------:R-:W-:Y:S01]  /*66d0*/  ULDC UR18, c[0x0][0x4ec] ;  /* 0x00013b0000127ab9 */ /* 0x000fe20000000800 */
[----:B------:R-:W-:Y:S01]  /*66e0*/  @UP0 ULDC UR28, c[0x0][0x4ac] ;  /* 0x00012b00001c0ab9 */ /* 0x000fe20000000800 */
[----:B------:R-:W-:Y:S01]  /*66f0*/  UIADD3.X UR25, URZ, UR29, URZ, UP1, !UPT ;  /* 0x0000001d3f197290 */ /* 0x000fe20008ffe43f */
[----:B------:R-:W-:Y:S01]  /*6700*/  @UP0 ULDC UR23, c[0x0][0x4b0] ;  /* 0x00012c0000170ab9 */ /* 0x000fe20000000800 */
[----:B------:R-:W-:Y:S02]  /*6710*/  UIADD3.X UR31, URZ, UR29, URZ, UP2, !UPT ;  /* 0x0000001d3f1f7290 */ /* 0x000fe400097fe43f */
[----:B------:R-:W-:Y:S02]  /*6720*/  UIMAD UR19, UR19, UR14, UR18 ;  /* 0x0000000e131372a4 */ /* 0x000fe4000f8e0212 */
[----:B------:R-:W-:Y:S02]  /*6730*/  UIMAD UR11, UR11, UR14, UR18 ;  /* 0x0000000e0b0b72a4 */ /* 0x000fe4000f8e0212 */
[----:B------:R-:W-:Y:S01]  /*6740*/  UIMAD.WIDE.U32 UR28, UR17, UR28, URZ ;  /* 0x0000001c111c72a5 */ /* 0x000fe2000f8e003f */
[----:B------:R-:W-:Y:S01]  /*6750*/  UMOV UR22, UR15 ;  /* 0x0000000f00167c82 */ /* 0x000fe20008000000 */
[----:B------:R-:W-:-:S02]  /*6760*/  UIADD3 UR18, -UR15, URZ, URZ ;  /* 0x0000003f0f127290 */ /* 0x000fc4000fffe13f */
[----:B------:R-:W-:Y:S01]  /*6770*/  @UP0 USHF.R.U32.HI UR22, URZ, UR23, UR21 ;  /* 0x000000173f160299 */ /* 0x000fe20008011615 */
[----:B------:R-:W-:Y:S01]  /*6780*/  R2UR UR23, R4 ;  /* 0x00000000041772ca */ /* 0x000fe200000e0000 */
[----:B------:R-:W-:Y:S01]  /*6790*/  @UP0 ULDC UR34, c[0x0][0x4b0] ;  /* 0x00012c0000220ab9 */ /* 0x000fe20000000800 */
[----:B------:R-:W-:Y:S02]  /*67a0*/  UIADD3 UR32, -UR17, URZ, URZ ;  /* 0x0000003f11207290 */ /* 0x000fe4000fffe13f */
[----:B------:R-:W-:Y:S01]  /*67b0*/  UMOV UR14, UR17 ;  /* 0x00000011000e7c82 */ /* 0x000fe20008000000 */
[----:B------:R-:W-:Y:S02]  /*67c0*/  @UP0 USHF.R.U32.HI UR14, URZ, UR34, UR29 ;  /* 0x000000223f0e0299 */ /* 0x000fe4000801161d */
[----:B------:R-:W-:Y:S01]  /*67d0*/  UIMAD UR10, UR6, UR18, UR10 ;  /* 0x00000012060a72a4 */ /* 0x000fe2000f8e020a */
[----:B------:R-:W-:Y:S01]  /*67e0*/  R2UR UR18, R11 ;  /* 0x000000000b1272ca */ /* 0x000fe200000e0000 */
[----:B------:R-:W-:Y:S01]  /*67f0*/  UIMAD UR32, UR6, UR32, UR9 ;  /* 0x00000020062072a4 */ /* 0x000fe2000f8e0209 */
[----:B------:R-:W-:Y:S01]  /*6800*/  R2UR UR6, R6 ;  /* 0x00000000060672ca */ /* 0x000fe200000e0000 */
[----:B------:R-:W-:-:S02]  /*6810*/  UIADD3 UR21, -UR22, URZ, URZ ;  /* 0x0000003f16157290 */ /* 0x000fc4000fffe13f */
[----:B------:R-:W-:Y:S01]  /*6820*/  UIADD3 UR9, -UR14, URZ, URZ ;  /* 0x0000003f0e097290 */ /* 0x000fe2000fffe13f */
[----:B------:R-:W-:Y:S01]  /*6830*/  ULDC.64 UR12, c[0x0][0x4d0] ;  /* 0x00013400000c7ab9 */ /* 0x000fe20000000a00 */
[----:B------:R-:W-:Y:S01]  /*6840*/  ULDC.64 UR26, c[0x0][0x4f0] ;  /* 0x00013c00001a7ab9 */ /* 0x000fe20000000a00 */
[----:B------:R-:W-:Y:S02]  /*6850*/  UIMAD UR21, UR33, UR21, UR15 ;  /* 0x00000015211572a4 */ /* 0x000fe4000f8e020f */
[----:B------:R-:W-:Y:S01]  /*6860*/  UIMAD UR20, UR10, UR12, UR26 ;  /* 0x0000000c0a1472a4 */ /* 0x000fe2000f8e021a */
[----:B------:R-:W-:Y:S01]  /*6870*/  R2UR UR10, R16 ;  /* 0x00000000100a72ca */ /* 0x000fe200000e0000 */
[----:B------:R-:W-:Y:S02]  /*6880*/  UIMAD UR9, UR33, UR9, UR17 ;  /* 0x00000009210972a4 */ /* 0x000fe4000f8e0211 */
[----:B------:R-:W-:Y:S02]  /*6890*/  UIMAD UR21, UR21, UR13, UR27 ;  /* 0x0000000d151572a4 */ /* 0x000fe4000f8e021b */
[----:B------:R-:W-:-:S02]  /*68a0*/  UPRMT UR23, UR23, 0x5410, URZ ;  /* 0x0000541017177896 */ /* 0x000fc4000800003f */
[----:B------:R-:W-:Y:S02]  /*68b0*/  UIMAD UR12, UR32, UR12, UR26 ;  /* 0x0000000c200c72a4 */ /* 0x000fe4000f8e021a */
[----:B------:R-:W-:Y:S01]  /*68c0*/  UIMAD UR13, UR9, UR13, UR27 ;  /* 0x0000000d090d72a4 */ /* 0x000fe2000f8e021b */
[----:B------:R-:W-:Y:S02]  /*68d0*/  UMOV UR26, 0x0 ;  /* 0x00000000001a7882 */ /* 0x000fe40000000000 */
[----:B------:R-:W-:Y:S01]  /*68e0*/  UMOV UR27, 0x10000000 ;  /* 0x10000000001b7882 */ /* 0x000fe20000000000 */
[----:B------:R-:W-:Y:S01]  /*68f0*/  UMOV UR17, UR5 ;  /* 0x0000000500117c82 */ /* 0x000fe20008000000 */
[----:B------:R1:W-:Y:S01]  /*6900*/  UTMALDG.2D [UR4], [UR24], desc[UR26] ;  /* 0x00001a04180075b4 */ /* 0x0003e20008009000 */
[----:B------:R-:W-:Y:S01]  /*6910*/  UMOV UR9, UR5 ;  /* 0x0000000500097c82 */ /* 0x000fe20008000000 */
[----:B------:R1:W-:Y:S02]  /*6920*/  UTMALDG.5D.IM2COL [UR16], [UR30], UR23 ;  /* 0x000000101e0073b4 */ /* 0x0003e40008060017 */
[----:B------:R1:W-:Y:S02]  /*6930*/  UTMALDG.5D.IM2COL [UR8], [UR30], UR23 ;  /* 0x000000081e0073b4 */ /* 0x0003e40008060017 */
[----:B-1----:R-:W-:Y:S05]  /*6940*/  @P3 BRA `(.L_x_151) ;  /* 0xfffffff800483947 */ /* 0x002fea000383ffff */
.L_x_147:
[----:B------:R-:W-:Y:S01]  /*6950*/  ISETP.GE.U32.AND P2, PT, R10, 0x9, PT ;  /* 0x000000090a00780c */ /* 0x000fe20003f46070 */
[----:B------:R-:W-:Y:S05]  /*6960*/  WARPSYNC.ALL ;  /* 0x0000000000007948 */ /* 0x000fea0003800000 */
[----:B------:R-:W-:-:S07]  /*6970*/  ELECT P1, URZ, PT ;  /* 0x00000000003f782f */ /* 0x000fce0003820000 */
[----:B0-----:R-:W-:-:S05]  /*6980*/  @P2 IMAD.WIDE.U32 R4, R10, 0x38e38e39, RZ ;  /* 0x38e38e390a042825 */ /* 0x001fca00078e00ff */
[----:B-----5:R-:W-:-:S04]  /*6990*/  @P2 SHF.R.U32.HI R0, RZ, 0x1, R5 ;  /* 0x00000001ff002819 */ /* 0x020fc80000011605 */
[----:B------:R-:W-:-:S04]  /*69a0*/  @P2 LOP3.LUT R0, R0, 0x1, RZ, 0xc0, !PT ;  /* 0x0000000100002812 */ /* 0x000fc800078ec0ff */
[----:B------:R-:W-:Y:S01]  /*69b0*/  @P2 ISETP.NE.U32.AND P0, PT, R0, 0x1, PT ;  /* 0x000000010000280c */ /* 0x000fe20003f05070 */
[----:B------:R-:W-:-:S12]  /*69c0*/  @!P1 EXIT ;  /* 0x000000000000994d */ /* 0x000fd80003800000 */
[----:B------:R-:W-:Y:S01]  /*69d0*/  LOP3.LUT R2, R2, 0x2, RZ, 0xfc, !PT ;  /* 0x0000000202027812 */ /* 0x000fe200078efcff */
[----:B------:R-:W-:Y:S01]  /*69e0*/  IMAD.MOV.U32 R0, RZ, RZ, 0x1 ;  /* 0x00000001ff007424 */ /* 0x000fe200078e00ff */
[----:B------:R-:W-:Y:S02]  /*69f0*/  @P2 ISETP.NE.U32.AND.EX P0, PT, RZ, RZ, PT, P0 ;  /* 0x000000ffff00220c */ /* 0x000fe40003f05100 */
[----:B------:R-:W-:Y:S02]  /*6a00*/  ISETP.NE.AND P1, PT, R2, 0x3, PT ;  /* 0x000000030200780c */ /* 0x000fe40003f25270 */
[----:B------:R-:W-:-:S11]  /*6a10*/  @P2 SEL R0, RZ, 0x1, !P0 ;  /* 0x00000001ff002807 */ /* 0x000fd60004000000 */
[----:B------:R-:W-:Y:S05]  /*6a20*/  @!P1 BRA `(.L_x_152) ;  /* 0x0000000000049947 */ /* 0x000fea0003800000 */
[----:B------:R-:W-:Y:S01]  /*6a30*/  BPT.TRAP 0x1 ;  /* 0x000000040000795c */ /* 0x000fe20000300000 */
.L_x_152:
[----:B------:R-:W0:Y:S01]  /*6a40*/  S2R R5, SR_CgaCtaId ;  /* 0x0000000000057919 */ /* 0x000e220000008800 */
[----:B------:R-:W-:Y:S01]  /*6a50*/  IMAD.WIDE.U32 R2, R10, 0x38e38e39, RZ ;  /* 0x38e38e390a027825 */ /* 0x000fe200078e00ff */
[----:B------:R-:W-:-:S04]  /*6a60*/  MOV R2, 0x400 ;  /* 0x0000040000027802 */ /* 0x000fc80000000f00 */
[----:B------:R-:W-:Y:S02]  /*6a70*/  SHF.R.U32.HI R3, RZ, 0x1, R3 ;  /* 0x00000001ff037819 */ /* 0x000fe40000011603 */
[----:B0-----:R-:W-:-:S03]  /*6a80*/  LEA R5, R5, R2, 0x18 ;  /* 0x0000000205057211 */ /* 0x001fc600078ec0ff */
[----:B------:R-:W-:Y:S02]  /*6a90*/  IMAD R2, R3, -0x9, R10 ;  /* 0xfffffff703027824 */ /* 0x000fe400078e020a */
[----:B------:R-:W-:Y:S01]  /*6aa0*/  VIADD R3, R5, 0x36048 ;  /* 0x0003604805037836 */ /* 0x000fe20000000000 */
[----:B------:R-:W-:-:S03]  /*6ab0*/  SHF.L.U32 R5, R0, 0x1f, RZ ;  /* 0x0000001f00057819 */ /* 0x000fc600000006ff */
[----:B------:R-:W-:-:S07]  /*6ac0*/  IMAD R4, R2, 0x8, R3 ;  /* 0x0000000802047824 */ /* 0x000fce00078e0203 */
.L_x_153:
[----:B0-----:R0:W1:Y:S02]  /*6ad0*/  SYNCS.PHASECHK.TRANS64.TRYWAIT P0, [R4+URZ], R5 ;  /* 0x00000005040075a7 */ /* 0x001064000800017f */
[----:B-1----:R-:W-:Y:S05]  /*6ae0*/  @!P0 NANOSLEEP.SYNCS 0x989680 ;  /* 0x009896800000895d */ /* 0x002fea0003900000 */
[----:B------:R-:W1:Y:S02]  /*6af0*/  @!P0 SYNCS.PHASECHK.TRANS64 P0, [R4+URZ], R5 ;  /* 0x00000005040085a7 */ /* 0x000e64000800007f */
[----:B-1----:R-:W-:Y:S05]  /*6b00*/  @!P0 BRA `(.L_x_153) ;  /* 0xfffffffc00f08947 */ /* 0x002fea000383ffff */
[----:B------:R-:W-:-:S05]  /*6b10*/  VIADD R2, R2, 0x1 ;  /* 0x0000000102027836 */ /* 0x000fca0000000000 */
[----:B------:R-:W-:-:S04]  /*6b20*/  ISETP.NE.AND P0, PT, R2, 0x9, PT ;  /* 0x000000090200780c */ /* 0x000fc80003f05270 */
[----:B0-----:R-:W-:Y:S02]  /*6b30*/  SEL R5, RZ, 0x1, P0 ;  /* 0x00000001ff057807 */ /* 0x001fe40000000000 */
[----:B------:R-:W-:Y:S02]  /*6b40*/  SEL R2, R2, RZ, P0 ;  /* 0x000000ff02027207 */ /* 0x000fe40000000000 */
[----:B------:R-:W-:-:S03]  /*6b50*/  LOP3.LUT R7, R0, R5, RZ, 0x3c, !PT ;  /* 0x0000000500077212 */ /* 0x000fc600078e3cff */
[----:B------:R-:W-:Y:S01]  /*6b60*/  IMAD R0, R2, 0x8, R3 ;  /* 0x0000000802007824 */ /* 0x000fe200078e0203 */
[----:B------:R-:W-:-:S07]  /*6b70*/  SHF.L.U32 R5, R7, 0x1f, RZ ;  /* 0x0000001f07057819 */ /* 0x000fce00000006ff */
.L_x_154:
        /* <DEDUP_REMOVED lines=11> */
.L_x_155:
        /* <DEDUP_REMOVED lines=11> */
.L_x_156:
        /* <DEDUP_REMOVED lines=11> */
.L_x_157:
        /* <DEDUP_REMOVED lines=11> */
.L_x_158:
        /* <DEDUP_REMOVED lines=11> */
.L_x_159:
        /* <DEDUP_REMOVED lines=11> */
.L_x_160:
        /* <DEDUP_REMOVED lines=11> */
.L_x_161:
[----:B0-----:R0:W1:Y:S02]  /*7050*/  SYNCS.PHASECHK.TRANS64.TRYWAIT P0, [R2+URZ], R3 ;  /* 0x00000003020075a7 */ /* 0x001064000800017f */
[----:B-1----:R-:W-:Y:S05]  /*7060*/  @!P0 NANOSLEEP.SYNCS 0x989680 ;  /* 0x009896800000895d */ /* 0x002fea0003900000 */
[----:B------:R-:W1:Y:S02]  /*7070*/  @!P0 SYNCS.PHASECHK.TRANS64 P0, [R2+URZ], R3 ;  /* 0x00000003020085a7 */ /* 0x000e64000800007f */
[----:B-1----:R-:W-:Y:S05]  /*7080*/  @P0 EXIT ;  /* 0x000000000000094d */ /* 0x002fea0003800000 */
[----:B------:R-:W-:Y:S05]  /*7090*/  BRA `(.L_x_161) ;  /* 0xfffffffc00ec7947 */ /* 0x000fea000383ffff */
.L_x_162:
[----:B------:R-:W-:-:S00]  /*70a0*/  BRA `(.L_x_162) ;  /* 0xfffffffc00fc7947 */ /* 0x000fc0000383ffff */
[----:B------:R-:W-:-:S00]  /*70b0*/  NOP ;  /* 0x0000000000007918 */ /* 0x000fc00000000000 */
        /* <DEDUP_REMOVED lines=12> */
.L_x_163:


//--------------------- .nv.shared._ZN7cutlass13device_kernelINS_4conv6kernel13ConvUniversalINS1_16ConvProblemShapeILNS1_8OperatorE2ELi3EEENS1_10collective14CollectiveConvINS1_46MainloopSm90TmaGmmaWarpSpecializedImplicitGemmILS5_2ELi9ELi3EN4cute5tupleIJNSA_1CILi1EEESD_SD_EEENS1_36KernelImplicitTmaWarpSpecializedSm90ELi1EEENSB_IJNSC_ILi64EEENSB_IJNSC_ILi128EEEEEENSB_IJSH_EEEEEENS_10bfloat16_tESM_NSA_8TiledMMAINSA_8MMA_AtomIJNSA_4SM904GMMA28MMA_64x128x16_F32BF16BF16_SSILNSQ_5MajorE1ELSS_1ELNSQ_7ScaleInE1ELST_1EEEEEENSA_6LayoutISE_NSB_IJNSC_ILi0EEESX_SX_EEEEENSB_IJNSA_10UnderscoreES10_S10_EEEEENS7_6detail26Sm90ImplicitGemmTileTraitsINSA_13SM90_TMA_LOADENSA_14ComposedLayoutINSA_7SwizzleILi3ELi4ELi3EEENSA_18smem_ptr_flag_bitsILi16EEENSW_INSB_IJNSB_IJSH_SD_EEENSB_IJNSC_ILi8EEES1C_EEENSB_IJSD_NSC_ILi9EEEEEEEEENSB_IJNSB_IJSD_SX_EEENSB_IJSH_NSC_ILi512EEEEEENSB_IJSX_NSC_ILi4096EEEEEEEEEEEEEvEENS14_INSA_20SM90_TMA_LOAD_IM2COLENS16_IS18_S1A_NSW_INSB_IJNSB_IJSH_NSC_ILi2EEEEEES1D_S1F_EEENSB_IJNSB_IJSD_S1K_EEES1J_NSB_IJSX_NSC_ILi8192EEEEEEEEEEEEEvEEEENS_8epilogue10collective6detail29Sm90TmaWarpSpecializedAdapterINS23_15DefaultEpilogueISM_NSB_IJlNSB_IJSD_lllEEESX_EEES28_NS22_6thread17LinearCombinationISM_Li1EffLNS29_9ScaleType4KindE0ELNS_15FloatRoundStyleE2ESM_EENS_4gemm15EpilogueDefaultEEEEEvvEEEEvNT_6ParamsE --------------------------
	.section	.nv.shared._ZN7cutlass13device_kernelINS_4conv6kernel13ConvUniversalINS1_16ConvProblemShapeILNS1_8OperatorE2ELi3EEENS1_10collective14CollectiveConvINS1_46MainloopSm90TmaGmmaWarpSpecializedImplicitGemmILS5_2ELi9ELi3EN4cute5tupleIJNSA_1CILi1EEESD_SD_EEENS1_36KernelImplicitTmaWarpSpecializedSm90ELi1EEENSB_IJNSC_ILi64EEENSB_IJNSC_ILi128EEEEEENSB_IJSH_EEEEEENS_10bfloat16_tESM_NSA_8TiledMMAINSA_8MMA_AtomIJNSA_4SM904GMMA28MMA_64x128x16_F32BF16BF16_SSILNSQ_5MajorE1ELSS_1ELNSQ_7ScaleInE1ELST_1EEEEEENSA_6LayoutISE_NSB_IJNSC_ILi0EEESX_SX_EEEEENSB_IJNSA_10UnderscoreES10_S10_EEEEENS7_6detail26Sm90ImplicitGemmTileTraitsINSA_13SM90_TMA_LOADENSA_14ComposedLayoutINSA_7SwizzleILi3ELi4ELi3EEENSA_18smem_ptr_flag_bitsILi16EEENSW_INSB_IJNSB_IJSH_SD_EEENSB_IJNSC_ILi8EEES1C_EEENSB_IJSD_NSC_ILi9EEEEEEEEENSB_IJNSB_IJSD_SX_EEENSB_IJSH_NSC_ILi512EEEEEENSB_IJSX_NSC_ILi4096EEEEEEEEEEEEEvEENS14_INSA_20SM90_TMA_LOAD_IM2COLENS16_IS18_S1A_NSW_INSB_IJNSB_IJSH_NSC_ILi2EEEEEES1D_S1F_EEENSB_IJNSB_IJSD_S1K_EEES1J_NSB_IJSX_NSC_ILi8192EEEEEEEEEEEEEvEEEENS_8epilogue10collective6detail29Sm90TmaWarpSpecializedAdapterINS23_15DefaultEpilogueISM_NSB_IJlNSB_IJSD_lllEEESX_EEES28_NS22_6thread17LinearCombinationISM_Li1EffLNS29_9ScaleType4KindE0ELNS_15FloatRoundStyleE2ESM_EENS_4gemm15EpilogueDefaultEEEEEvvEEEEvNT_6ParamsE,"aw",@nobits
	.sectionflags	@""
	.align	16
	.zero		1024


//--------------------- .nv.shared.reserved.0     --------------------------
	.section	.nv.shared.reserved.0,"aw",@nobits
	.weak		__nv_reservedSMEM_offset_0_alias
	.size		__nv_reservedSMEM_offset_0_alias, 0, 0
	.other		__nv_reservedSMEM_offset_0_alias,@"STO_CUDA_RESERVED_SHARED STV_DEFAULT"
__nv_reservedSMEM_offset_0_alias:
	.zero		0


//--------------------- .nv.global                --------------------------
	.section	.nv.global,"aw",@nobits
.nv.global:
	.type		_ZN39_INTERNAL_40d3c9b2_4_k_cu_5829889d_27924cute1_E,@object
	.size		_ZN39_INTERNAL_40d3c9b2_4_k_cu_5829889d_27924cute1_E,(_ZN39_INTERNAL_40d3c9b2_4_k_cu_5829889d_27924cuda3std3__45__cpo6cbeginE - _ZN39_INTERNAL_40d3c9b2_4_k_cu_5829889d_27924cute1_E)
_ZN39_INTERNAL_40d3c9b2_4_k_cu_5829889d_27924cute1_E:
	.zero		1
	.type		_ZN39_INTERNAL_40d3c9b2_4_k_cu_5829889d_27924cuda3std3__45__cpo6cbeginE,@object
	.size		_ZN39_INTERNAL_40d3c9b2_4_k_cu_5829889d_27924cuda3std3__45__cpo6cbeginE,(_ZN39_INTERNAL_40d3c9b2_4_k_cu_5829889d_27924cuda3std3__48in_placeE - _ZN39_INTERNAL_40d3c9b2_4_k_cu_5829889d_27924cuda3std3__45__cpo6cbeginE)
_ZN39_INTERNAL_40d3c9b2_4_k_cu_5829889d_27924cuda3std3__45__cpo6cbeginE:
	.zero		1
	.type		_ZN39_INTERNAL_40d3c9b2_4_k_cu_5829889d_27924cuda3std3__48in_placeE,@object
	.size		_ZN39_INTERNAL_40d3c9b2_4_k_cu_5829889d_27924cuda3std3__48in_placeE,(_ZN39_INTERNAL_40d3c9b2_4_k_cu_5829889d_27924cuda3std6ranges3__45__cpo9iter_moveE - _ZN39_INTERNAL_40d3c9b2_4_k_cu_5829889d_27924cuda3std3__48in_placeE)
_ZN39_INTERNAL_40d3c9b2_4_k_cu_5829889d_27924cuda3std3__48in_placeE:
	.zero		1
	.type		_ZN39_INTERNAL_40d3c9b2_4_k_cu_5829889d_27924cuda3std6ranges3__45__cpo9iter_moveE,@object
	.size		_ZN39_INTERNAL_40d3c9b2_4_k_cu_5829889d_27924cuda3std6ranges3__45__cpo9iter_moveE,(_ZN39_INTERNAL_40d3c9b2_4_k_cu_5829889d_27924cuda3std3__45__cpo5beginE - _ZN39_INTERNAL_40d3c9b2_4_k_cu_5829889d_27924cuda3std6ranges3__45__cpo9iter_moveE)
_ZN39_INTERNAL_40d3c9b2_4_k_cu_5829889d_27924cuda3std6ranges3__45__cpo9iter_moveE:
	.zero		1
	.type		_ZN39_INTERNAL_40d3c9b2_4_k_cu_5829889d_27924cuda3std3__45__cpo5beginE,@object
	.size		_ZN39_INTERNAL_40d3c9b2_4_k_cu_5829889d_27924cuda3std3__45__cpo5beginE,(_ZN39_INTERNAL_40d3c9b2_4_k_cu_5829889d_27924cuda3std3__441_GLOBAL__N__40d3c9b2_4_k_cu_5829889d_27926ignoreE - _ZN39_INTERNAL_40d3c9b2_4_k_cu_5829889d_27924cuda3std3__45__cpo5beginE)
_ZN39_INTERNAL_40d3c9b2_4_k_cu_5829889d_27924cuda3std3__45__cpo5beginE:
	.zero		1
	.type		_ZN39_INTERNAL_40d3c9b2_4_k_cu_5829889d_27924cuda3std3__441_GLOBAL__N__40d3c9b2_4_k_cu_5829889d_27926ignoreE,@object
	.size		_ZN39_INTERNAL_40d3c9b2_4_k_cu_5829889d_27924cuda3std3__441_GLOBAL__N__40d3c9b2_4_k_cu_5829889d_27926ignoreE,(_ZN39_INTERNAL_40d3c9b2_4_k_cu_5829889d_27924cute7productE - _ZN39_INTERNAL_40d3c9b2_4_k_cu_5829889d_27924cuda3std3__441_GLOBAL__N__40d3c9b2_4_k_cu_5829889d_27926ignoreE)
_ZN39_INTERNAL_40d3c9b2_4_k_cu_5829889d_27924cuda3std3__441_GLOBAL__N__40d3c9b2_4_k_cu_5829889d_27926ignoreE:
	.zero		1
	.type		_ZN39_INTERNAL_40d3c9b2_4_k_cu_5829889d_27924cute7productE,@object
	.size		_ZN39_INTERNAL_40d3c9b2_4_k_cu_5829889d_27924cute7productE,(_ZN39_INTERNAL_40d3c9b2_4_k_cu_5829889d_27924cuda3std3__45__cpo3endE - _ZN39_INTERNAL_40d3c9b2_4_k_cu_5829889d_27924cute7productE)
_ZN39_INTERNAL_40d3c9b2_4_k_cu_5829889d_27924cute7productE:
	.zero		1
	.type		_ZN39_INTERNAL_40d3c9b2_4_k_cu_5829889d_27924cuda3std3__45__cpo3endE,@object
	.size		_ZN39_INTERNAL_40d3c9b2_4_k_cu_5829889d_27924cuda3std3__45__cpo3endE,(_ZN39_INTERNAL_40d3c9b2_4_k_cu_5829889d_27924cuda3std3__419piecewise_constructE - _ZN39_INTERNAL_40d3c9b2_4_k_cu_5829889d_27924cuda3std3__45__cpo3endE)
_ZN39_INTERNAL_40d3c9b2_4_k_cu_5829889d_27924cuda3std3__45__cpo3endE:
	.zero		1
	.type		_ZN39_INTERNAL_40d3c9b2_4_k_cu_5829889d_27924cuda3std3__419piecewise_constructE,@object
	.size		_ZN39_INTERNAL_40d3c9b2_4_k_cu_5829889d_27924cuda3std3__419piecewise_constructE,(_ZN39_INTERNAL_40d3c9b2_4_k_cu_5829889d_27924cuda3std3__45__cpo4cendE - _ZN39_INTERNAL_40d3c9b2_4_k_cu_5829889d_27924cuda3std3__419piecewise_constructE)
_ZN39_INTERNAL_40d3c9b2_4_k_cu_5829889d_27924cuda3std3__419piecewise_constructE:
	.zero		1
	.type		_ZN39_INTERNAL_40d3c9b2_4_k_cu_5829889d_27924cuda3std3__45__cpo4cendE,@object
	.size		_ZN39_INTERNAL_40d3c9b2_4_k_cu_5829889d_27924cuda3std3__45__cpo4cendE,(_ZN39_INTERNAL_40d3c9b2_4_k_cu_5829889d_27924cuda3std6ranges3__45__cpo4swapE - _ZN39_INTERNAL_40d3c9b2_4_k_cu_5829889d_27924cuda3std3__45__cpo4cendE)
_ZN39_INTERNAL_40d3c9b2_4_k_cu_5829889d_27924cuda3std3__45__cpo4cendE:
	.zero		1
	.type		_ZN39_INTERNAL_40d3c9b2_4_k_cu_5829889d_27924cuda3std6ranges3__45__cpo4swapE,@object
	.size		_ZN39_INTERNAL_40d3c9b2_4_k_cu_5829889d_27924cuda3std6ranges3__45__cpo4swapE,(.L_7 - _ZN39_INTERNAL_40d3c9b2_4_k_cu_5829889d_27924cuda3std6ranges3__45__cpo4swapE)
_ZN39_INTERNAL_40d3c9b2_4_k_cu_5829889d_27924cuda3std6ranges3__45__cpo4swapE:
	.zero		1
.L_7:


//--------------------- .nv.constant0._ZN7cutlass13device_kernelINS_4conv6kernel13ConvUniversalINS1_16ConvProblemShapeILNS1_8OperatorE2ELi3EEENS1_10collective14CollectiveConvINS1_46MainloopSm90TmaGmmaWarpSpecializedImplicitGemmILS5_2ELi9ELi3EN4cute5tupleIJNSA_1CILi1EEESD_SD_EEENS1_36KernelImplicitTmaWarpSpecializedSm90ELi1EEENSB_IJNSC_ILi64EEENSB_IJNSC_ILi128EEEEEENSB_IJSH_EEEEEENS_10bfloat16_tESM_NSA_8TiledMMAINSA_8MMA_AtomIJNSA_4SM904GMMA28MMA_64x128x16_F32BF16BF16_SSILNSQ_5MajorE1ELSS_1ELNSQ_7ScaleInE1ELST_1EEEEEENSA_6LayoutISE_NSB_IJNSC_ILi0EEESX_SX_EEEEENSB_IJNSA_10UnderscoreES10_S10_EEEEENS7_6detail26Sm90ImplicitGemmTileTraitsINSA_13SM90_TMA_LOADENSA_14ComposedLayoutINSA_7SwizzleILi3ELi4ELi3EEENSA_18smem_ptr_flag_bitsILi16EEENSW_INSB_IJNSB_IJSH_SD_EEENSB_IJNSC_ILi8EEES1C_EEENSB_IJSD_NSC_ILi9EEEEEEEEENSB_IJNSB_IJSD_SX_EEENSB_IJSH_NSC_ILi512EEEEEENSB_IJSX_NSC_ILi4096EEEEEEEEEEEEEvEENS14_INSA_20SM90_TMA_LOAD_IM2COLENS16_IS18_S1A_NSW_INSB_IJNSB_IJSH_NSC_ILi2EEEEEES1D_S1F_EEENSB_IJNSB_IJSD_S1K_EEES1J_NSB_IJSX_NSC_ILi8192EEEEEEEEEEEEEvEEEENS_8epilogue10collective6detail29Sm90TmaWarpSpecializedAdapterINS23_15DefaultEpilogueISM_NSB_IJlNSB_IJSD_lllEEESX_EEES28_NS22_6thread17LinearCombinationISM_Li1EffLNS29_9ScaleType4KindE0ELNS_15FloatRoundStyleE2ESM_EENS_4gemm15EpilogueDefaultEEEEEvvEEEEvNT_6ParamsE --------------------------
	.section	.nv.constant0._ZN7cutlass13device_kernelINS_4conv6kernel13ConvUniversalINS1_16ConvProblemShapeILNS1_8OperatorE2ELi3EEENS1_10collective14CollectiveConvINS1_46MainloopSm90TmaGmmaWarpSpecializedImplicitGemmILS5_2ELi9ELi3EN4cute5tupleIJNSA_1CILi1EEESD_SD_EEENS1_36KernelImplicitTmaWarpSpecializedSm90ELi1EEENSB_IJNSC_ILi64EEENSB_IJNSC_ILi128EEEEEENSB_IJSH_EEEEEENS_10bfloat16_tESM_NSA_8TiledMMAINSA_8MMA_AtomIJNSA_4SM904GMMA28MMA_64x128x16_F32BF16BF16_SSILNSQ_5MajorE1ELSS_1ELNSQ_7ScaleInE1ELST_1EEEEEENSA_6LayoutISE_NSB_IJNSC_ILi0EEESX_SX_EEEEENSB_IJNSA_10UnderscoreES10_S10_EEEEENS7_6detail26Sm90ImplicitGemmTileTraitsINSA_13SM90_TMA_LOADENSA_14ComposedLayoutINSA_7SwizzleILi3ELi4ELi3EEENSA_18smem_ptr_flag_bitsILi16EEENSW_INSB_IJNSB_IJSH_SD_EEENSB_IJNSC_ILi8EEES1C_EEENSB_IJSD_NSC_ILi9EEEEEEEEENSB_IJNSB_IJSD_SX_EEENSB_IJSH_NSC_ILi512EEEEEENSB_IJSX_NSC_ILi4096EEEEEEEEEEEEEvEENS14_INSA_20SM90_TMA_LOAD_IM2COLENS16_IS18_S1A_NSW_INSB_IJNSB_IJSH_NSC_ILi2EEEEEES1D_S1F_EEENSB_IJNSB_IJSD_S1K_EEES1J_NSB_IJSX_NSC_ILi8192EEEEEEEEEEEEEvEEEENS_8epilogue10collective6detail29Sm90TmaWarpSpecializedAdapterINS23_15DefaultEpilogueISM_NSB_IJlNSB_IJSD_lllEEESX_EEES28_NS22_6thread17LinearCombinationISM_Li1EffLNS29_9ScaleType4KindE0ELNS_15FloatRoundStyleE2ESM_EENS_4gemm15EpilogueDefaultEEEEEvvEEEEvNT_6ParamsE,"a",@progbits
	.sectionflags	@""
	.align	4
.nv.constant0._ZN7cutlass13device_kernelINS_4conv6kernel13ConvUniversalINS1_16ConvProblemShapeILNS1_8OperatorE2ELi3EEENS1_10collective14CollectiveConvINS1_46MainloopSm90TmaGmmaWarpSpecializedImplicitGemmILS5_2ELi9ELi3EN4cute5tupleIJNSA_1CILi1EEESD_SD_EEENS1_36KernelImplicitTmaWarpSpecializedSm90ELi1EEENSB_IJNSC_ILi64EEENSB_IJNSC_ILi128EEEEEENSB_IJSH_EEEEEENS_10bfloat16_tESM_NSA_8TiledMMAINSA_8MMA_AtomIJNSA_4SM904GMMA28MMA_64x128x16_F32BF16BF16_SSILNSQ_5MajorE1ELSS_1ELNSQ_7ScaleInE1ELST_1EEEEEENSA_6LayoutISE_NSB_IJNSC_ILi0EEESX_SX_EEEEENSB_IJNSA_10UnderscoreES10_S10_EEEEENS7_6detail26Sm90ImplicitGemmTileTraitsINSA_13SM90_TMA_LOADENSA_14ComposedLayoutINSA_7SwizzleILi3ELi4ELi3EEENSA_18smem_ptr_flag_bitsILi16EEENSW_INSB_IJNSB_IJSH_SD_EEENSB_IJNSC_ILi8EEES1C_EEENSB_IJSD_NSC_ILi9EEEEEEEEENSB_IJNSB_IJSD_SX_EEENSB_IJSH_NSC_ILi512EEEEEENSB_IJSX_NSC_ILi4096EEEEEEEEEEEEEvEENS14_INSA_20SM90_TMA_LOAD_IM2COLENS16_IS18_S1A_NSW_INSB_IJNSB_IJSH_NSC_ILi2EEEEEES1D_S1F_EEENSB_IJNSB_IJSD_S1K_EEES1J_NSB_IJSX_NSC_ILi8192EEEEEEEEEEEEEvEEEENS_8epilogue10collective6detail29Sm90TmaWarpSpecializedAdapterINS23_15DefaultEpilogueISM_NSB_IJlNSB_IJSD_lllEEESX_EEES28_NS22_6thread17LinearCombinationISM_Li1EffLNS29_9ScaleType4KindE0ELNS_15FloatRoundStyleE2ESM_EENS_4gemm15EpilogueDefaultEEEEEvvEEEEvNT_6ParamsE:
	.zero		1664


//--------------------- SYMBOLS --------------------------

	.type		.nv.reservedSmem.offset0,@object
	.size		.nv.reservedSmem.offset0,0x4
